	.target	sm_103a

	.elftype	@"ET_EXEC"


//--------------------- .note.nv.tkinfo           --------------------------
	.section	.note.nv.tkinfo,"",@"SHT_NOTE"
	.sectionflags	@"SHF_NOTE_NV_TKINFO"
	.tkinfo
        /*0018*/ 	.word	0x00000002
        /*0030*/ 	.string	""
        /*0030*/ 	.string	"ptxas"
        /*0030*/ 	.string	"Cuda compilation tools, release 13.0, V13.0.88"
        /*0030*/ 	.string	"Build cuda_13.0.r13.0/compiler.36424714_0"
        /*0030*/ 	.string	"-arch sm_103a -m 64 "



//--------------------- .note.nv.cuinfo           --------------------------
	.section	.note.nv.cuinfo,"",@"SHT_NOTE"
	.sectionflags	@"SHF_NOTE_NV_CUINFO"
        /*0018*/ 	.short	0x0002
        /*001a*/ 	.short	0x0067
        /*001c*/ 	.short	0x0082
	.zero		2


//--------------------- .nv.info                  --------------------------
	.section	.nv.info,"",@"SHT_CUDA_INFO"
	.align	4


	//----- nvinfo : EIATTR_REGCOUNT
	.align		4
        /*0000*/ 	.byte	0x04, 0x2f
        /*0002*/ 	.short	(.L_12 - .L_11)
	.align		4
.L_11:
        /*0004*/ 	.word	index@(_ZN7cutlass13device_kernelIN5flash11enable_sm90INS1_16FlashAttnFwdSm90INS1_25CollectiveMainloopFwdSm90ILi2EN4cute5tupleIJNS5_1CILi1EEES8_S8_EEENS6_IJNS7_ILi192EEENS7_ILi128EEENS7_ILi64EEEEEELi64ENS_10bfloat16_tEfNS_4arch4Sm90ELb1ELb0ELb1ELb1ELb0ELb1ELb0ELb1ELb1ELb0ELb0ELb0EEENS1_21CollectiveEpilogueFwdINS6_IJSA_SC_SB_EEES9_SE_SG_Li384ELb1ELb0ELb0ELb0EEENS1_36VarlenDynamicPersistentTileSchedulerILi192ELi128ELi384ELi32ELb0ELb0ELb1ELb1ELb1ELb1EEEEEEEEEvNT_6ParamsE)
        /*0008*/ 	.word	0x00000004


	//----- nvinfo : EIATTR_FRAME_SIZE
	.align		4
.L_12:
        /*000c*/ 	.byte	0x04, 0x11
        /*000e*/ 	.short	(.L_14 - .L_13)
	.align		4
.L_13:
        /*0010*/ 	.word	index@(_ZN7cutlass13device_kernelIN5flash11enable_sm90INS1_16FlashAttnFwdSm90INS1_25CollectiveMainloopFwdSm90ILi2EN4cute5tupleIJNS5_1CILi1EEES8_S8_EEENS6_IJNS7_ILi192EEENS7_ILi128EEENS7_ILi64EEEEEELi64ENS_10bfloat16_tEfNS_4arch4Sm90ELb1ELb0ELb1ELb1ELb0ELb1ELb0ELb1ELb1ELb0ELb0ELb0EEENS1_21CollectiveEpilogueFwdINS6_IJSA_SC_SB_EEES9_SE_SG_Li384ELb1ELb0ELb0ELb0EEENS1_36VarlenDynamicPersistentTileSchedulerILi192ELi128ELi384ELi32ELb0ELb0ELb1ELb1ELb1ELb1EEEEEEEEEvNT_6ParamsE)
        /*0014*/ 	.word	0x00000000


	//----- nvinfo : EIATTR_REGCOUNT
	.align		4
.L_14:
        /*0018*/ 	.byte	0x04, 0x2f
        /*001a*/ 	.short	(.L_16 - .L_15)
	.align		4
.L_15:
        /*001c*/ 	.word	index@(_ZN7cutlass13device_kernelIN5flash11enable_sm90INS1_16FlashAttnFwdSm90INS1_25CollectiveMainloopFwdSm90ILi2EN4cute5tupleIJNS5_1CILi1EEES8_S8_EEENS6_IJNS7_ILi192EEENS7_ILi128EEENS7_ILi64EEEEEELi64ENS_10bfloat16_tEfNS_4arch4Sm90ELb1ELb0ELb1ELb1ELb0ELb0ELb0ELb1ELb1ELb0ELb0ELb0EEENS1_21CollectiveEpilogueFwdINS6_IJSA_SC_SB_EEES9_SE_SG_Li384ELb1ELb0ELb0ELb0EEENS1_36VarlenDynamicPersistentTileSchedulerILi192ELi128ELi384ELi32ELb0ELb0ELb1ELb1ELb1ELb1EEEEEEEEEvNT_6ParamsE)
        /*0020*/ 	.word	0x00000004


	//----- nvinfo : EIATTR_FRAME_SIZE
	.align		4
.L_16:
        /*0024*/ 	.byte	0x04, 0x11
        /*0026*/ 	.short	(.L_18 - .L_17)
	.align		4
.L_17:
        /*0028*/ 	.word	index@(_ZN7cutlass13device_kernelIN5flash11enable_sm90INS1_16FlashAttnFwdSm90INS1_25CollectiveMainloopFwdSm90ILi2EN4cute5tupleIJNS5_1CILi1EEES8_S8_EEENS6_IJNS7_ILi192EEENS7_ILi128EEENS7_ILi64EEEEEELi64ENS_10bfloat16_tEfNS_4arch4Sm90ELb1ELb0ELb1ELb1ELb0ELb0ELb0ELb1ELb1ELb0ELb0ELb0EEENS1_21CollectiveEpilogueFwdINS6_IJSA_SC_SB_EEES9_SE_SG_Li384ELb1ELb0ELb0ELb0EEENS1_36VarlenDynamicPersistentTileSchedulerILi192ELi128ELi384ELi32ELb0ELb0ELb1ELb1ELb1ELb1EEEEEEEEEvNT_6ParamsE)
        /*002c*/ 	.word	0x00000000


	//----- nvinfo : EIATTR_REGCOUNT
	.align		4
.L_18:
        /*0030*/ 	.byte	0x04, 0x2f
        /*0032*/ 	.short	(.L_20 - .L_19)
	.align		4
.L_19:
        /*0034*/ 	.word	index@(_ZN7cutlass13device_kernelIN5flash11enable_sm90INS1_16FlashAttnFwdSm90INS1_25CollectiveMainloopFwdSm90ILi2EN4cute5tupleIJNS5_1CILi1EEES8_S8_EEENS6_IJNS7_ILi192EEENS7_ILi128EEENS7_ILi64EEEEEELi64ENS_10bfloat16_tEfNS_4arch4Sm90ELb1ELb0ELb1ELb0ELb0ELb0ELb0ELb1ELb1ELb0ELb0ELb0EEENS1_21CollectiveEpilogueFwdINS6_IJSA_SC_SB_EEES9_SE_SG_Li384ELb0ELb0ELb0ELb0EEENS1_30DynamicPersistentTileSchedulerILi384ELi32ELb0ELb0ELb1EEEEEEEEEvNT_6ParamsE)
        /*0038*/ 	.word	0x00000004


	//----- nvinfo : EIATTR_FRAME_SIZE
	.align		4
.L_20:
        /*003c*/ 	.byte	0x04, 0x11
        /*003e*/ 	.short	(.L_22 - .L_21)
	.align		4
.L_21:
        /*0040*/ 	.word	index@(_ZN7cutlass13device_kernelIN5flash11enable_sm90INS1_16FlashAttnFwdSm90INS1_25CollectiveMainloopFwdSm90ILi2EN4cute5tupleIJNS5_1CILi1EEES8_S8_EEENS6_IJNS7_ILi192EEENS7_ILi128EEENS7_ILi64EEEEEELi64ENS_10bfloat16_tEfNS_4arch4Sm90ELb1ELb0ELb1ELb0ELb0ELb0ELb0ELb1ELb1ELb0ELb0ELb0EEENS1_21CollectiveEpilogueFwdINS6_IJSA_SC_SB_EEES9_SE_SG_Li384ELb0ELb0ELb0ELb0EEENS1_30DynamicPersistentTileSchedulerILi384ELi32ELb0ELb0ELb1EEEEEEEEEvNT_6ParamsE)
        /*0044*/ 	.word	0x00000000


	//----- nvinfo : EIATTR_REGCOUNT
	.align		4
.L_22:
        /*0048*/ 	.byte	0x04, 0x2f
        /*004a*/ 	.short	(.L_24 - .L_23)
	.align		4
.L_23:
        /*004c*/ 	.word	index@(_ZN7cutlass13device_kernelIN5flash11enable_sm90INS1_16FlashAttnFwdSm90INS1_25CollectiveMainloopFwdSm90ILi2EN4cute5tupleIJNS5_1CILi1EEES8_S8_EEENS6_IJNS7_ILi192EEENS7_ILi128EEENS7_ILi64EEEEEELi64ENS_10bfloat16_tEfNS_4arch4Sm90ELb0ELb1ELb1ELb1ELb0ELb1ELb0ELb1ELb1ELb0ELb0ELb0EEENS1_21CollectiveEpilogueFwdINS6_IJSA_SC_SB_EEES9_SE_SG_Li384ELb1ELb0ELb0ELb0EEENS1_36VarlenDynamicPersistentTileSchedulerILi192ELi128ELi384ELi32ELb0ELb0ELb1ELb1ELb0ELb1EEEEEEEEEvNT_6ParamsE)
        /*0050*/ 	.word	0x00000004


	//----- nvinfo : EIATTR_FRAME_SIZE
	.align		4
.L_24:
        /*0054*/ 	.byte	0x04, 0x11
        /*0056*/ 	.short	(.L_26 - .L_25)
	.align		4
.L_25:
        /*0058*/ 	.word	index@(_ZN7cutlass13device_kernelIN5flash11enable_sm90INS1_16FlashAttnFwdSm90INS1_25CollectiveMainloopFwdSm90ILi2EN4cute5tupleIJNS5_1CILi1EEES8_S8_EEENS6_IJNS7_ILi192EEENS7_ILi128EEENS7_ILi64EEEEEELi64ENS_10bfloat16_tEfNS_4arch4Sm90ELb0ELb1ELb1ELb1ELb0ELb1ELb0ELb1ELb1ELb0ELb0ELb0EEENS1_21CollectiveEpilogueFwdINS6_IJSA_SC_SB_EEES9_SE_SG_Li384ELb1ELb0ELb0ELb0EEENS1_36VarlenDynamicPersistentTileSchedulerILi192ELi128ELi384ELi32ELb0ELb0ELb1ELb1ELb0ELb1EEEEEEEEEvNT_6ParamsE)
        /*005c*/ 	.word	0x00000000


	//----- nvinfo : EIATTR_REGCOUNT
	.align		4
.L_26:
        /*0060*/ 	.byte	0x04, 0x2f
        /*0062*/ 	.short	(.L_28 - .L_27)
	.align		4
.L_27:
        /*0064*/ 	.word	index@(_ZN7cutlass13device_kernelIN5flash11enable_sm90INS1_16FlashAttnFwdSm90INS1_25CollectiveMainloopFwdSm90ILi2EN4cute5tupleIJNS5_1CILi1EEES8_S8_EEENS6_IJNS7_ILi192EEENS7_ILi128EEENS7_ILi64EEEEEELi64ENS_10bfloat16_tEfNS_4arch4Sm90ELb0ELb1ELb1ELb1ELb0ELb0ELb0ELb1ELb1ELb0ELb0ELb0EEENS1_21CollectiveEpilogueFwdINS6_IJSA_SC_SB_EEES9_SE_SG_Li384ELb1ELb0ELb0ELb0EEENS1_36VarlenDynamicPersistentTileSchedulerILi192ELi128ELi384ELi32ELb0ELb0ELb1ELb1ELb0ELb1EEEEEEEEEvNT_6ParamsE)
        /*0068*/ 	.word	0x00000004


	//----- nvinfo : EIATTR_FRAME_SIZE
	.align		4
.L_28:
        /*006c*/ 	.byte	0x04, 0x11
        /*006e*/ 	.short	(.L_30 - .L_29)
	.align		4
.L_29:
        /*0070*/ 	.word	index@(_ZN7cutlass13device_kernelIN5flash11enable_sm90INS1_16FlashAttnFwdSm90INS1_25CollectiveMainloopFwdSm90ILi2EN4cute5tupleIJNS5_1CILi1EEES8_S8_EEENS6_IJNS7_ILi192EEENS7_ILi128EEENS7_ILi64EEEEEELi64ENS_10bfloat16_tEfNS_4arch4Sm90ELb0ELb1ELb1ELb1ELb0ELb0ELb0ELb1ELb1ELb0ELb0ELb0EEENS1_21CollectiveEpilogueFwdINS6_IJSA_SC_SB_EEES9_SE_SG_Li384ELb1ELb0ELb0ELb0EEENS1_36VarlenDynamicPersistentTileSchedulerILi192ELi128ELi384ELi32ELb0ELb0ELb1ELb1ELb0ELb1EEEEEEEEEvNT_6ParamsE)
        /*0074*/ 	.word	0x00000000


	//----- nvinfo : EIATTR_REGCOUNT
	.align		4
.L_30:
        /*0078*/ 	.byte	0x04, 0x2f
        /*007a*/ 	.short	(.L_32 - .L_31)
	.align		4
.L_31:
        /*007c*/ 	.word	index@(_ZN7cutlass13device_kernelIN5flash11enable_sm90INS1_16FlashAttnFwdSm90INS1_25CollectiveMainloopFwdSm90ILi2EN4cute5tupleIJNS5_1CILi1EEES8_S8_EEENS6_IJNS7_ILi192EEENS7_ILi128EEENS7_ILi64EEEEEELi64ENS_10bfloat16_tEfNS_4arch4Sm90ELb0ELb1ELb1ELb0ELb0ELb0ELb0ELb1ELb1ELb0ELb0ELb0EEENS1_21CollectiveEpilogueFwdINS6_IJSA_SC_SB_EEES9_SE_SG_Li384ELb0ELb0ELb0ELb0EEENS1_30DynamicPersistentTileSchedulerILi384ELi32ELb0ELb0ELb1EEEEEEEEEvNT_6ParamsE)
        /*0080*/ 	.word	0x00000004


	//----- nvinfo : EIATTR_FRAME_SIZE
	.align		4
.L_32:
        /*0084*/ 	.byte	0x04, 0x11
        /*0086*/ 	.short	(.L_34 - .L_33)
	.align		4
.L_33:
        /*0088*/ 	.word	index@(_ZN7cutlass13device_kernelIN5flash11enable_sm90INS1_16FlashAttnFwdSm90INS1_25CollectiveMainloopFwdSm90ILi2EN4cute5tupleIJNS5_1CILi1EEES8_S8_EEENS6_IJNS7_ILi192EEENS7_ILi128EEENS7_ILi64EEEEEELi64ENS_10bfloat16_tEfNS_4arch4Sm90ELb0ELb1ELb1ELb0ELb0ELb0ELb0ELb1ELb1ELb0ELb0ELb0EEENS1_21CollectiveEpilogueFwdINS6_IJSA_SC_SB_EEES9_SE_SG_Li384ELb0ELb0ELb0ELb0EEENS1_30DynamicPersistentTileSchedulerILi384ELi32ELb0ELb0ELb1EEEEEEEEEvNT_6ParamsE)
        /*008c*/ 	.word	0x00000000


	//----- nvinfo : EIATTR_REGCOUNT
	.align		4
.L_34:
        /*0090*/ 	.byte	0x04, 0x2f
        /*0092*/ 	.short	(.L_36 - .L_35)
	.align		4
.L_35:
        /*0094*/ 	.word	index@(_ZN7cutlass13device_kernelIN5flash11enable_sm90INS1_16FlashAttnFwdSm90INS1_25CollectiveMainloopFwdSm90ILi2EN4cute5tupleIJNS5_1CILi1EEES8_S8_EEENS6_IJNS7_ILi192EEESA_NS7_ILi64EEEEEELi64ENS_10bfloat16_tEfNS_4arch4Sm90ELb0ELb0ELb1ELb1ELb0ELb1ELb0ELb0ELb1ELb0ELb0ELb0EEENS1_21CollectiveEpilogueFwdINS6_IJSA_SB_SA_EEES9_SD_SF_Li384ELb1ELb0ELb0ELb0EEENS1_36VarlenDynamicPersistentTileSchedulerILi192ELi192ELi384ELi32ELb0ELb0ELb1ELb0ELb1ELb1EEEEEEEEEvNT_6ParamsE)
        /*0098*/ 	.word	0x00000004


	//----- nvinfo : EIATTR_FRAME_SIZE
	.align		4
.L_36:
        /*009c*/ 	.byte	0x04, 0x11
        /*009e*/ 	.short	(.L_38 - .L_37)
	.align		4
.L_37:
        /*00a0*/ 	.word	index@(_ZN7cutlass13device_kernelIN5flash11enable_sm90INS1_16FlashAttnFwdSm90INS1_25CollectiveMainloopFwdSm90ILi2EN4cute5tupleIJNS5_1CILi1EEES8_S8_EEENS6_IJNS7_ILi192EEESA_NS7_ILi64EEEEEELi64ENS_10bfloat16_tEfNS_4arch4Sm90ELb0ELb0ELb1ELb1ELb0ELb1ELb0ELb0ELb1ELb0ELb0ELb0EEENS1_21CollectiveEpilogueFwdINS6_IJSA_SB_SA_EEES9_SD_SF_Li384ELb1ELb0ELb0ELb0EEENS1_36VarlenDynamicPersistentTileSchedulerILi192ELi192ELi384ELi32ELb0ELb0ELb1ELb0ELb1ELb1EEEEEEEEEvNT_6ParamsE)
        /*00a4*/ 	.word	0x00000000


	//----- nvinfo : EIATTR_REGCOUNT
	.align		4
.L_38:
        /*00a8*/ 	.byte	0x04, 0x2f
        /*00aa*/ 	.short	(.L_40 - .L_39)
	.align		4
.L_39:
        /*00ac*/ 	.word	index@(_ZN7cutlass13device_kernelIN5flash11enable_sm90INS1_16FlashAttnFwdSm90INS1_25CollectiveMainloopFwdSm90ILi2EN4cute5tupleIJNS5_1CILi1EEES8_S8_EEENS6_IJNS7_ILi192EEESA_NS7_ILi64EEEEEELi64ENS_10bfloat16_tEfNS_4arch4Sm90ELb0ELb0ELb1ELb1ELb0ELb0ELb0ELb0ELb1ELb0ELb0ELb0EEENS1_21CollectiveEpilogueFwdINS6_IJSA_SB_SA_EEES9_SD_SF_Li384ELb1ELb0ELb0ELb0EEENS1_36VarlenDynamicPersistentTileSchedulerILi192ELi192ELi384ELi32ELb0ELb0ELb1ELb0ELb1ELb1EEEEEEEEEvNT_6ParamsE)
        /*00b0*/ 	.word	0x00000004


	//----- nvinfo : EIATTR_FRAME_SIZE
	.align		4
.L_40:
        /*00b4*/ 	.byte	0x04, 0x11
        /*00b6*/ 	.short	(.L_42 - .L_41)
	.align		4
.L_41:
        /*00b8*/ 	.word	index@(_ZN7cutlass13device_kernelIN5flash11enable_sm90INS1_16FlashAttnFwdSm90INS1_25CollectiveMainloopFwdSm90ILi2EN4cute5tupleIJNS5_1CILi1EEES8_S8_EEENS6_IJNS7_ILi192EEESA_NS7_ILi64EEEEEELi64ENS_10bfloat16_tEfNS_4arch4Sm90ELb0ELb0ELb1ELb1ELb0ELb0ELb0ELb0ELb1ELb0ELb0ELb0EEENS1_21CollectiveEpilogueFwdINS6_IJSA_SB_SA_EEES9_SD_SF_Li384ELb1ELb0ELb0ELb0EEENS1_36VarlenDynamicPersistentTileSchedulerILi192ELi192ELi384ELi32ELb0ELb0ELb1ELb0ELb1ELb1EEEEEEEEEvNT_6ParamsE)
        /*00bc*/ 	.word	0x00000000


	//----- nvinfo : EIATTR_REGCOUNT
	.align		4
.L_42:
        /*00c0*/ 	.byte	0x04, 0x2f
        /*00c2*/ 	.short	(.L_44 - .L_43)
	.align		4
.L_43:
        /*00c4*/ 	.word	index@(_ZN7cutlass13device_kernelIN5flash11enable_sm90INS1_16FlashAttnFwdSm90INS1_25CollectiveMainloopFwdSm90ILi2EN4cute5tupleIJNS5_1CILi1EEES8_S8_EEENS6_IJNS7_ILi192EEESA_NS7_ILi64EEEEEELi64ENS_10bfloat16_tEfNS_4arch4Sm90ELb0ELb0ELb1ELb0ELb0ELb0ELb0ELb0ELb1ELb0ELb0ELb0EEENS1_21CollectiveEpilogueFwdINS6_IJSA_SB_SA_EEES9_SD_SF_Li384ELb0ELb0ELb0ELb0EEENS1_29StaticPersistentTileSchedulerILb0EEEEEEEEEvNT_6ParamsE)
        /*00c8*/ 	.word	0x00000004


	//----- nvinfo : EIATTR_FRAME_SIZE
	.align		4
.L_44:
        /*00cc*/ 	.byte	0x04, 0x11
        /*00ce*/ 	.short	(.L_46 - .L_45)
	.align		4
.L_45:
        /*00d0*/ 	.word	index@(_ZN7cutlass13device_kernelIN5flash11enable_sm90INS1_16FlashAttnFwdSm90INS1_25CollectiveMainloopFwdSm90ILi2EN4cute5tupleIJNS5_1CILi1EEES8_S8_EEENS6_IJNS7_ILi192EEESA_NS7_ILi64EEEEEELi64ENS_10bfloat16_tEfNS_4arch4Sm90ELb0ELb0ELb1ELb0ELb0ELb0ELb0ELb0ELb1ELb0ELb0ELb0EEENS1_21CollectiveEpilogueFwdINS6_IJSA_SB_SA_EEES9_SD_SF_Li384ELb0ELb0ELb0ELb0EEENS1_29StaticPersistentTileSchedulerILb0EEEEEEEEEvNT_6ParamsE)
        /*00d4*/ 	.word	0x00000000


	//----- nvinfo : EIATTR_MIN_STACK_SIZE
	.align		4
.L_46:
        /*00d8*/ 	.byte	0x04, 0x12
        /*00da*/ 	.short	(.L_48 - .L_47)
	.align		4
.L_47:
        /*00dc*/ 	.word	index@(_ZN7cutlass13device_kernelIN5flash11enable_sm90INS1_16FlashAttnFwdSm90INS1_25CollectiveMainloopFwdSm90ILi2EN4cute5tupleIJNS5_1CILi1EEES8_S8_EEENS6_IJNS7_ILi192EEESA_NS7_ILi64EEEEEELi64ENS_10bfloat16_tEfNS_4arch4Sm90ELb0ELb0ELb1ELb0ELb0ELb0ELb0ELb0ELb1ELb0ELb0ELb0EEENS1_21CollectiveEpilogueFwdINS6_IJSA_SB_SA_EEES9_SD_SF_Li384ELb0ELb0ELb0ELb0EEENS1_29StaticPersistentTileSchedulerILb0EEEEEEEEEvNT_6ParamsE)
        /*00e0*/ 	.word	0x00000000


	//----- nvinfo : EIATTR_MIN_STACK_SIZE
	.align		4
.L_48:
        /*00e4*/ 	.byte	0x04, 0x12
        /*00e6*/ 	.short	(.L_50 - .L_49)
	.align		4
.L_49:
        /*00e8*/ 	.word	index@(_ZN7cutlass13device_kernelIN5flash11enable_sm90INS1_16FlashAttnFwdSm90INS1_25CollectiveMainloopFwdSm90ILi2EN4cute5tupleIJNS5_1CILi1EEES8_S8_EEENS6_IJNS7_ILi192EEESA_NS7_ILi64EEEEEELi64ENS_10bfloat16_tEfNS_4arch4Sm90ELb0ELb0ELb1ELb1ELb0ELb0ELb0ELb0ELb1ELb0ELb0ELb0EEENS1_21CollectiveEpilogueFwdINS6_IJSA_SB_SA_EEES9_SD_SF_Li384ELb1ELb0ELb0ELb0EEENS1_36VarlenDynamicPersistentTileSchedulerILi192ELi192ELi384ELi32ELb0ELb0ELb1ELb0ELb1ELb1EEEEEEEEEvNT_6ParamsE)
        /*00ec*/ 	.word	0x00000000


	//----- nvinfo : EIATTR_MIN_STACK_SIZE
	.align		4
.L_50:
        /*00f0*/ 	.byte	0x04, 0x12
        /*00f2*/ 	.short	(.L_52 - .L_51)
	.align		4
.L_51:
        /*00f4*/ 	.word	index@(_ZN7cutlass13device_kernelIN5flash11enable_sm90INS1_16FlashAttnFwdSm90INS1_25CollectiveMainloopFwdSm90ILi2EN4cute5tupleIJNS5_1CILi1EEES8_S8_EEENS6_IJNS7_ILi192EEESA_NS7_ILi64EEEEEELi64ENS_10bfloat16_tEfNS_4arch4Sm90ELb0ELb0ELb1ELb1ELb0ELb1ELb0ELb0ELb1ELb0ELb0ELb0EEENS1_21CollectiveEpilogueFwdINS6_IJSA_SB_SA_EEES9_SD_SF_Li384ELb1ELb0ELb0ELb0EEENS1_36VarlenDynamicPersistentTileSchedulerILi192ELi192ELi384ELi32ELb0ELb0ELb1ELb0ELb1ELb1EEEEEEEEEvNT_6ParamsE)
        /*00f8*/ 	.word	0x00000000


	//----- nvinfo : EIATTR_MIN_STACK_SIZE
	.align		4
.L_52:
        /*00fc*/ 	.byte	0x04, 0x12
        /*00fe*/ 	.short	(.L_54 - .L_53)
	.align		4
.L_53:
        /*0100*/ 	.word	index@(_ZN7cutlass13device_kernelIN5flash11enable_sm90INS1_16FlashAttnFwdSm90INS1_25CollectiveMainloopFwdSm90ILi2EN4cute5tupleIJNS5_1CILi1EEES8_S8_EEENS6_IJNS7_ILi192EEENS7_ILi128EEENS7_ILi64EEEEEELi64ENS_10bfloat16_tEfNS_4arch4Sm90ELb0ELb1ELb1ELb0ELb0ELb0ELb0ELb1ELb1ELb0ELb0ELb0EEENS1_21CollectiveEpilogueFwdINS6_IJSA_SC_SB_EEES9_SE_SG_Li384ELb0ELb0ELb0ELb0EEENS1_30DynamicPersistentTileSchedulerILi384ELi32ELb0ELb0ELb1EEEEEEEEEvNT_6ParamsE)
        /*0104*/ 	.word	0x00000000


	//----- nvinfo : EIATTR_MIN_STACK_SIZE
	.align		4
.L_54:
        /*0108*/ 	.byte	0x04, 0x12
        /*010a*/ 	.short	(.L_56 - .L_55)
	.align		4
.L_55:
        /*010c*/ 	.word	index@(_ZN7cutlass13device_kernelIN5flash11enable_sm90INS1_16FlashAttnFwdSm90INS1_25CollectiveMainloopFwdSm90ILi2EN4cute5tupleIJNS5_1CILi1EEES8_S8_EEENS6_IJNS7_ILi192EEENS7_ILi128EEENS7_ILi64EEEEEELi64ENS_10bfloat16_tEfNS_4arch4Sm90ELb0ELb1ELb1ELb1ELb0ELb0ELb0ELb1ELb1ELb0ELb0ELb0EEENS1_21CollectiveEpilogueFwdINS6_IJSA_SC_SB_EEES9_SE_SG_Li384ELb1ELb0ELb0ELb0EEENS1_36VarlenDynamicPersistentTileSchedulerILi192ELi128ELi384ELi32ELb0ELb0ELb1ELb1ELb0ELb1EEEEEEEEEvNT_6ParamsE)
        /*0110*/ 	.word	0x00000000


	//----- nvinfo : EIATTR_MIN_STACK_SIZE
	.align		4
.L_56:
        /*0114*/ 	.byte	0x04, 0x12
        /*0116*/ 	.short	(.L_58 - .L_57)
	.align		4
.L_57:
        /*0118*/ 	.word	index@(_ZN7cutlass13device_kernelIN5flash11enable_sm90INS1_16FlashAttnFwdSm90INS1_25CollectiveMainloopFwdSm90ILi2EN4cute5tupleIJNS5_1CILi1EEES8_S8_EEENS6_IJNS7_ILi192EEENS7_ILi128EEENS7_ILi64EEEEEELi64ENS_10bfloat16_tEfNS_4arch4Sm90ELb0ELb1ELb1ELb1ELb0ELb1ELb0ELb1ELb1ELb0ELb0ELb0EEENS1_21CollectiveEpilogueFwdINS6_IJSA_SC_SB_EEES9_SE_SG_Li384ELb1ELb0ELb0ELb0EEENS1_36VarlenDynamicPersistentTileSchedulerILi192ELi128ELi384ELi32ELb0ELb0ELb1ELb1ELb0ELb1EEEEEEEEEvNT_6ParamsE)
        /*011c*/ 	.word	0x00000000


	//----- nvinfo : EIATTR_MIN_STACK_SIZE
	.align		4
.L_58:
        /*0120*/ 	.byte	0x04, 0x12
        /*0122*/ 	.short	(.L_60 - .L_59)
	.align		4
.L_59:
        /*0124*/ 	.word	index@(_ZN7cutlass13device_kernelIN5flash11enable_sm90INS1_16FlashAttnFwdSm90INS1_25CollectiveMainloopFwdSm90ILi2EN4cute5tupleIJNS5_1CILi1EEES8_S8_EEENS6_IJNS7_ILi192EEENS7_ILi128EEENS7_ILi64EEEEEELi64ENS_10bfloat16_tEfNS_4arch4Sm90ELb1ELb0ELb1ELb0ELb0ELb0ELb0ELb1ELb1ELb0ELb0ELb0EEENS1_21CollectiveEpilogueFwdINS6_IJSA_SC_SB_EEES9_SE_SG_Li384ELb0ELb0ELb0ELb0EEENS1_30DynamicPersistentTileSchedulerILi384ELi32ELb0ELb0ELb1EEEEEEEEEvNT_6ParamsE)
        /*0128*/ 	.word	0x00000000


	//----- nvinfo : EIATTR_MIN_STACK_SIZE
	.align		4
.L_60:
        /*012c*/ 	.byte	0x04, 0x12
        /*012e*/ 	.short	(.L_62 - .L_61)
	.align		4
.L_61:
        /*0130*/ 	.word	index@(_ZN7cutlass13device_kernelIN5flash11enable_sm90INS1_16FlashAttnFwdSm90INS1_25CollectiveMainloopFwdSm90ILi2EN4cute5tupleIJNS5_1CILi1EEES8_S8_EEENS6_IJNS7_ILi192EEENS7_ILi128EEENS7_ILi64EEEEEELi64ENS_10bfloat16_tEfNS_4arch4Sm90ELb1ELb0ELb1ELb1ELb0ELb0ELb0ELb1ELb1ELb0ELb0ELb0EEENS1_21CollectiveEpilogueFwdINS6_IJSA_SC_SB_EEES9_SE_SG_Li384ELb1ELb0ELb0ELb0EEENS1_36VarlenDynamicPersistentTileSchedulerILi192ELi128ELi384ELi32ELb0ELb0ELb1ELb1ELb1ELb1EEEEEEEEEvNT_6ParamsE)
        /*0134*/ 	.word	0x00000000


	//----- nvinfo : EIATTR_MIN_STACK_SIZE
	.align		4
.L_62:
        /*0138*/ 	.byte	0x04, 0x12
        /*013a*/ 	.short	(.L_64 - .L_63)
	.align		4
.L_63:
        /*013c*/ 	.word	index@(_ZN7cutlass13device_kernelIN5flash11enable_sm90INS1_16FlashAttnFwdSm90INS1_25CollectiveMainloopFwdSm90ILi2EN4cute5tupleIJNS5_1CILi1EEES8_S8_EEENS6_IJNS7_ILi192EEENS7_ILi128EEENS7_ILi64EEEEEELi64ENS_10bfloat16_tEfNS_4arch4Sm90ELb1ELb0ELb1ELb1ELb0ELb1ELb0ELb1ELb1ELb0ELb0ELb0EEENS1_21CollectiveEpilogueFwdINS6_IJSA_SC_SB_EEES9_SE_SG_Li384ELb1ELb0ELb0ELb0EEENS1_36VarlenDynamicPersistentTileSchedulerILi192ELi128ELi384ELi32ELb0ELb0ELb1ELb1ELb1ELb1EEEEEEEEEvNT_6ParamsE)
        /*0140*/ 	.word	0x00000000
.L_64:


//--------------------- .nv.compat                --------------------------
	.section	.nv.compat,"",@"SHT_CUDA_COMPAT_INFO"
	.align	4
        /*0000*/ 	.byte	0x02, 0x09, 0x01, 0x00, 0x02, 0x02, 0x01, 0x00, 0x02, 0x05, 0x05, 0x00, 0x03, 0x07, 0x01, 0x01
        /*0010*/ 	.byte	0x02, 0x03, 0x00, 0x00, 0x02, 0x06, 0x01, 0x00, 0x04, 0x0b, 0x08, 0x00, 0x00, 0x00, 0x00, 0x00
        /*0020*/ 	.byte	0x00, 0x00, 0x00, 0x00


//--------------------- .nv.info._ZN7cutlass13device_kernelIN5flash11enable_sm90INS1_16FlashAttnFwdSm90INS1_25CollectiveMainloopFwdSm90ILi2EN4cute5tupleIJNS5_1CILi1EEES8_S8_EEENS6_IJNS7_ILi192EEESA_NS7_ILi64EEEEEELi64ENS_10bfloat16_tEfNS_4arch4Sm90ELb0ELb0ELb1ELb0ELb0ELb0ELb0ELb0ELb1ELb0ELb0ELb0EEENS1_21CollectiveEpilogueFwdINS6_IJSA_SB_SA_EEES9_SD_SF_Li384ELb0ELb0ELb0ELb0EEENS1_29StaticPersistentTileSchedulerILb0EEEEEEEEEvNT_6ParamsE --------------------------
	.section	.nv.info._ZN7cutlass13device_kernelIN5flash11enable_sm90INS1_16FlashAttnFwdSm90INS1_25CollectiveMainloopFwdSm90ILi2EN4cute5tupleIJNS5_1CILi1EEES8_S8_EEENS6_IJNS7_ILi192EEESA_NS7_ILi64EEEEEELi64ENS_10bfloat16_tEfNS_4arch4Sm90ELb0ELb0ELb1ELb0ELb0ELb0ELb0ELb0ELb1ELb0ELb0ELb0EEENS1_21CollectiveEpilogueFwdINS6_IJSA_SB_SA_EEES9_SD_SF_Li384ELb0ELb0ELb0ELb0EEENS1_29StaticPersistentTileSchedulerILb0EEEEEEEEEvNT_6ParamsE,"",@"SHT_CUDA_INFO"
	.sectionflags	@""
	.align	4


	//----- nvinfo : EIATTR_CUDA_API_VERSION
	.align		4
        /*0000*/ 	.byte	0x04, 0x37
        /*0002*/ 	.short	(.L_66 - .L_65)
.L_65:
        /*0004*/ 	.word	0x00000082


	//----- nvinfo : EIATTR_KPARAM_INFO
	.align		4
.L_66:
        /*0008*/ 	.byte	0x04, 0x17
        /*000a*/ 	.short	(.L_68 - .L_67)
.L_67:
        /*000c*/ 	.word	0x00000000
        /*0010*/ 	.short	0x0000
        /*0012*/ 	.short	0x0000
        /*0014*/ 	.byte	0x00, 0xf0, 0x01, 0x2e


	//----- nvinfo : EIATTR_SPARSE_MMA_MASK
	.align		4
.L_68:
        /*0018*/ 	.byte	0x03, 0x50
        /*001a*/ 	.short	0x0000


	//----- nvinfo : EIATTR_MAXREG_COUNT
	.align		4
        /*001c*/ 	.byte	0x03, 0x1b
        /*001e*/ 	.short	0x0080


	//----- nvinfo : EIATTR_MERCURY_ISA_VERSION
	.align		4
        /*0020*/ 	.byte	0x03, 0x5f
        /*0022*/ 	.short	0x0101


	//----- nvinfo : EIATTR_VRC_CTA_INIT_COUNT
	.align		4
        /*0024*/ 	.byte	0x02, 0x4a
	.zero		1
	.zero		1


	//----- nvinfo : EIATTR_EXIT_INSTR_OFFSETS
	.align		4
        /*0028*/ 	.byte	0x04, 0x1c
        /*002a*/ 	.short	(.L_70 - .L_69)


	//   ....[0]....
.L_69:
        /*002c*/ 	.word	0x00000010


	//----- nvinfo : EIATTR_MAX_THREADS
	.align		4
.L_70:
        /*0030*/ 	.byte	0x04, 0x05
        /*0032*/ 	.short	(.L_72 - .L_71)
.L_71:
        /*0034*/ 	.word	0x00000200
        /*0038*/ 	.word	0x00000001
        /*003c*/ 	.word	0x00000001


	//----- nvinfo : EIATTR_CBANK_PARAM_SIZE
	.align		4
.L_72:
        /*0040*/ 	.byte	0x03, 0x19
        /*0042*/ 	.short	0x0b80


	//----- nvinfo : EIATTR_PARAM_CBANK
	.align		4
        /*0044*/ 	.byte	0x04, 0x0a
        /*0046*/ 	.short	(.L_74 - .L_73)
	.align		4
.L_73:
        /*0048*/ 	.word	index@(.nv.constant0._ZN7cutlass13device_kernelIN5flash11enable_sm90INS1_16FlashAttnFwdSm90INS1_25CollectiveMainloopFwdSm90ILi2EN4cute5tupleIJNS5_1CILi1EEES8_S8_EEENS6_IJNS7_ILi192EEESA_NS7_ILi64EEEEEELi64ENS_10bfloat16_tEfNS_4arch4Sm90ELb0ELb0ELb1ELb0ELb0ELb0ELb0ELb0ELb1ELb0ELb0ELb0EEENS1_21CollectiveEpilogueFwdINS6_IJSA_SB_SA_EEES9_SD_SF_Li384ELb0ELb0ELb0ELb0EEENS1_29StaticPersistentTileSchedulerILb0EEEEEEEEEvNT_6ParamsE)
        /*004c*/ 	.short	0x0380
        /*004e*/ 	.short	0x0b80


	//----- nvinfo : EIATTR_SW_WAR
	.align		4
.L_74:
        /*0050*/ 	.byte	0x04, 0x36
        /*0052*/ 	.short	(.L_76 - .L_75)
.L_75:
        /*0054*/ 	.word	0x00000008
.L_76:


//--------------------- .nv.info._ZN7cutlass13device_kernelIN5flash11enable_sm90INS1_16FlashAttnFwdSm90INS1_25CollectiveMainloopFwdSm90ILi2EN4cute5tupleIJNS5_1CILi1EEES8_S8_EEENS6_IJNS7_ILi192EEESA_NS7_ILi64EEEEEELi64ENS_10bfloat16_tEfNS_4arch4Sm90ELb0ELb0ELb1ELb1ELb0ELb0ELb0ELb0ELb1ELb0ELb0ELb0EEENS1_21CollectiveEpilogueFwdINS6_IJSA_SB_SA_EEES9_SD_SF_Li384ELb1ELb0ELb0ELb0EEENS1_36VarlenDynamicPersistentTileSchedulerILi192ELi192ELi384ELi32ELb0ELb0ELb1ELb0ELb1ELb1EEEEEEEEEvNT_6ParamsE --------------------------
	.section	.nv.info._ZN7cutlass13device_kernelIN5flash11enable_sm90INS1_16FlashAttnFwdSm90INS1_25CollectiveMainloopFwdSm90ILi2EN4cute5tupleIJNS5_1CILi1EEES8_S8_EEENS6_IJNS7_ILi192EEESA_NS7_ILi64EEEEEELi64ENS_10bfloat16_tEfNS_4arch4Sm90ELb0ELb0ELb1ELb1ELb0ELb0ELb0ELb0ELb1ELb0ELb0ELb0EEENS1_21CollectiveEpilogueFwdINS6_IJSA_SB_SA_EEES9_SD_SF_Li384ELb1ELb0ELb0ELb0EEENS1_36VarlenDynamicPersistentTileSchedulerILi192ELi192ELi384ELi32ELb0ELb0ELb1ELb0ELb1ELb1EEEEEEEEEvNT_6ParamsE,"",@"SHT_CUDA_INFO"
	.sectionflags	@""
	.align	4


	//----- nvinfo : EIATTR_CUDA_API_VERSION
	.align		4
        /*0000*/ 	.byte	0x04, 0x37
        /*0002*/ 	.short	(.L_78 - .L_77)
.L_77:
        /*0004*/ 	.word	0x00000082


	//----- nvinfo : EIATTR_KPARAM_INFO
	.align		4
.L_78:
        /*0008*/ 	.byte	0x04, 0x17
        /*000a*/ 	.short	(.L_80 - .L_79)
.L_79:
        /*000c*/ 	.word	0x00000000
        /*0010*/ 	.short	0x0000
        /*0012*/ 	.short	0x0000
        /*0014*/ 	.byte	0x00, 0xf0, 0x01, 0x28


	//----- nvinfo : EIATTR_SPARSE_MMA_MASK
	.align		4
.L_80:
        /*0018*/ 	.byte	0x03, 0x50
        /*001a*/ 	.short	0x0000


	//----- nvinfo : EIATTR_MAXREG_COUNT
	.align		4
        /*001c*/ 	.byte	0x03, 0x1b
        /*001e*/ 	.short	0x0080


	//----- nvinfo : EIATTR_MERCURY_ISA_VERSION
	.align		4
        /*0020*/ 	.byte	0x03, 0x5f
        /*0022*/ 	.short	0x0101


	//----- nvinfo : EIATTR_VRC_CTA_INIT_COUNT
	.align		4
        /*0024*/ 	.byte	0x02, 0x4a
	.zero		1
	.zero		1


	//----- nvinfo : EIATTR_EXIT_INSTR_OFFSETS
	.align		4
        /*0028*/ 	.byte	0x04, 0x1c
        /*002a*/ 	.short	(.L_82 - .L_81)


	//   ....[0]....
.L_81:
        /*002c*/ 	.word	0x00000010


	//----- nvinfo : EIATTR_MAX_THREADS
	.align		4
.L_82:
        /*0030*/ 	.byte	0x04, 0x05
        /*0032*/ 	.short	(.L_84 - .L_83)
.L_83:
        /*0034*/ 	.word	0x00000200
        /*0038*/ 	.word	0x00000001
        /*003c*/ 	.word	0x00000001


	//----- nvinfo : EIATTR_CBANK_PARAM_SIZE
	.align		4
.L_84:
        /*0040*/ 	.byte	0x03, 0x19
        /*0042*/ 	.short	0x0a00


	//----- nvinfo : EIATTR_PARAM_CBANK
	.align		4
        /*0044*/ 	.byte	0x04, 0x0a
        /*0046*/ 	.short	(.L_86 - .L_85)
	.align		4
.L_85:
        /*0048*/ 	.word	index@(.nv.constant0._ZN7cutlass13device_kernelIN5flash11enable_sm90INS1_16FlashAttnFwdSm90INS1_25CollectiveMainloopFwdSm90ILi2EN4cute5tupleIJNS5_1CILi1EEES8_S8_EEENS6_IJNS7_ILi192EEESA_NS7_ILi64EEEEEELi64ENS_10bfloat16_tEfNS_4arch4Sm90ELb0ELb0ELb1ELb1ELb0ELb0ELb0ELb0ELb1ELb0ELb0ELb0EEENS1_21CollectiveEpilogueFwdINS6_IJSA_SB_SA_EEES9_SD_SF_Li384ELb1ELb0ELb0ELb0EEENS1_36VarlenDynamicPersistentTileSchedulerILi192ELi192ELi384ELi32ELb0ELb0ELb1ELb0ELb1ELb1EEEEEEEEEvNT_6ParamsE)
        /*004c*/ 	.short	0x0380
        /*004e*/ 	.short	0x0a00


	//----- nvinfo : EIATTR_SW_WAR
	.align		4
.L_86:
        /*0050*/ 	.byte	0x04, 0x36
        /*0052*/ 	.short	(.L_88 - .L_87)
.L_87:
        /*0054*/ 	.word	0x00000008
.L_88:


//--------------------- .nv.info._ZN7cutlass13device_kernelIN5flash11enable_sm90INS1_16FlashAttnFwdSm90INS1_25CollectiveMainloopFwdSm90ILi2EN4cute5tupleIJNS5_1CILi1EEES8_S8_EEENS6_IJNS7_ILi192EEESA_NS7_ILi64EEEEEELi64ENS_10bfloat16_tEfNS_4arch4Sm90ELb0ELb0ELb1ELb1ELb0ELb1ELb0ELb0ELb1ELb0ELb0ELb0EEENS1_21CollectiveEpilogueFwdINS6_IJSA_SB_SA_EEES9_SD_SF_Li384ELb1ELb0ELb0ELb0EEENS1_36VarlenDynamicPersistentTileSchedulerILi192ELi192ELi384ELi32ELb0ELb0ELb1ELb0ELb1ELb1EEEEEEEEEvNT_6ParamsE --------------------------
	.section	.nv.info._ZN7cutlass13device_kernelIN5flash11enable_sm90INS1_16FlashAttnFwdSm90INS1_25CollectiveMainloopFwdSm90ILi2EN4cute5tupleIJNS5_1CILi1EEES8_S8_EEENS6_IJNS7_ILi192EEESA_NS7_ILi64EEEEEELi64ENS_10bfloat16_tEfNS_4arch4Sm90ELb0ELb0ELb1ELb1ELb0ELb1ELb0ELb0ELb1ELb0ELb0ELb0EEENS1_21CollectiveEpilogueFwdINS6_IJSA_SB_SA_EEES9_SD_SF_Li384ELb1ELb0ELb0ELb0EEENS1_36VarlenDynamicPersistentTileSchedulerILi192ELi192ELi384ELi32ELb0ELb0ELb1ELb0ELb1ELb1EEEEEEEEEvNT_6ParamsE,"",@"SHT_CUDA_INFO"
	.sectionflags	@""
	.align	4


	//----- nvinfo : EIATTR_CUDA_API_VERSION
	.align		4
        /*0000*/ 	.byte	0x04, 0x37
        /*0002*/ 	.short	(.L_90 - .L_89)
.L_89:
        /*0004*/ 	.word	0x00000082


	//----- nvinfo : EIATTR_KPARAM_INFO
	.align		4
.L_90:
        /*0008*/ 	.byte	0x04, 0x17
        /*000a*/ 	.short	(.L_92 - .L_91)
.L_91:
        /*000c*/ 	.word	0x00000000
        /*0010*/ 	.short	0x0000
        /*0012*/ 	.short	0x0000
        /*0014*/ 	.byte	0x00, 0xf0, 0x01, 0x28


	//----- nvinfo : EIATTR_SPARSE_MMA_MASK
	.align		4
.L_92:
        /*0018*/ 	.byte	0x03, 0x50
        /*001a*/ 	.short	0x0000


	//----- nvinfo : EIATTR_MAXREG_COUNT
	.align		4
        /*001c*/ 	.byte	0x03, 0x1b
        /*001e*/ 	.short	0x0080


	//----- nvinfo : EIATTR_MERCURY_ISA_VERSION
	.align		4
        /*0020*/ 	.byte	0x03, 0x5f
        /*0022*/ 	.short	0x0101


	//----- nvinfo : EIATTR_VRC_CTA_INIT_COUNT
	.align		4
        /*0024*/ 	.byte	0x02, 0x4a
	.zero		1
	.zero		1


	//----- nvinfo : EIATTR_EXIT_INSTR_OFFSETS
	.align		4
        /*0028*/ 	.byte	0x04, 0x1c
        /*002a*/ 	.short	(.L_94 - .L_93)


	//   ....[0]....
.L_93:
        /*002c*/ 	.word	0x00000010


	//----- nvinfo : EIATTR_MAX_THREADS
	.align		4
.L_94:
        /*0030*/ 	.byte	0x04, 0x05
        /*0032*/ 	.short	(.L_96 - .L_95)
.L_95:
        /*0034*/ 	.word	0x00000200
        /*0038*/ 	.word	0x00000001
        /*003c*/ 	.word	0x00000001


	//----- nvinfo : EIATTR_CBANK_PARAM_SIZE
	.align		4
.L_96:
        /*0040*/ 	.byte	0x03, 0x19
        /*0042*/ 	.short	0x0a00


	//----- nvinfo : EIATTR_PARAM_CBANK
	.align		4
        /*0044*/ 	.byte	0x04, 0x0a
        /*0046*/ 	.short	(.L_98 - .L_97)
	.align		4
.L_97:
        /*0048*/ 	.word	index@(.nv.constant0._ZN7cutlass13device_kernelIN5flash11enable_sm90INS1_16FlashAttnFwdSm90INS1_25CollectiveMainloopFwdSm90ILi2EN4cute5tupleIJNS5_1CILi1EEES8_S8_EEENS6_IJNS7_ILi192EEESA_NS7_ILi64EEEEEELi64ENS_10bfloat16_tEfNS_4arch4Sm90ELb0ELb0ELb1ELb1ELb0ELb1ELb0ELb0ELb1ELb0ELb0ELb0EEENS1_21CollectiveEpilogueFwdINS6_IJSA_SB_SA_EEES9_SD_SF_Li384ELb1ELb0ELb0ELb0EEENS1_36VarlenDynamicPersistentTileSchedulerILi192ELi192ELi384ELi32ELb0ELb0ELb1ELb0ELb1ELb1EEEEEEEEEvNT_6ParamsE)
        /*004c*/ 	.short	0x0380
        /*004e*/ 	.short	0x0a00


	//----- nvinfo : EIATTR_SW_WAR
	.align		4
.L_98:
        /*0050*/ 	.byte	0x04, 0x36
        /*0052*/ 	.short	(.L_100 - .L_99)
.L_99:
        /*0054*/ 	.word	0x00000008
.L_100:


//--------------------- .nv.info._ZN7cutlass13device_kernelIN5flash11enable_sm90INS1_16FlashAttnFwdSm90INS1_25CollectiveMainloopFwdSm90ILi2EN4cute5tupleIJNS5_1CILi1EEES8_S8_EEENS6_IJNS7_ILi192EEENS7_ILi128EEENS7_ILi64EEEEEELi64ENS_10bfloat16_tEfNS_4arch4Sm90ELb0ELb1ELb1ELb0ELb0ELb0ELb0ELb1ELb1ELb0ELb0ELb0EEENS1_21CollectiveEpilogueFwdINS6_IJSA_SC_SB_EEES9_SE_SG_Li384ELb0ELb0ELb0ELb0EEENS1_30DynamicPersistentTileSchedulerILi384ELi32ELb0ELb0ELb1EEEEEEEEEvNT_6ParamsE --------------------------
	.section	.nv.info._ZN7cutlass13device_kernelIN5flash11enable_sm90INS1_16FlashAttnFwdSm90INS1_25CollectiveMainloopFwdSm90ILi2EN4cute5tupleIJNS5_1CILi1EEES8_S8_EEENS6_IJNS7_ILi192EEENS7_ILi128EEENS7_ILi64EEEEEELi64ENS_10bfloat16_tEfNS_4arch4Sm90ELb0ELb1ELb1ELb0ELb0ELb0ELb0ELb1ELb1ELb0ELb0ELb0EEENS1_21CollectiveEpilogueFwdINS6_IJSA_SC_SB_EEES9_SE_SG_Li384ELb0ELb0ELb0ELb0EEENS1_30DynamicPersistentTileSchedulerILi384ELi32ELb0ELb0ELb1EEEEEEEEEvNT_6ParamsE,"",@"SHT_CUDA_INFO"
	.sectionflags	@""
	.align	4


	//----- nvinfo : EIATTR_CUDA_API_VERSION
	.align		4
        /*0000*/ 	.byte	0x04, 0x37
        /*0002*/ 	.short	(.L_102 - .L_101)
.L_101:
        /*0004*/ 	.word	0x00000082


	//----- nvinfo : EIATTR_KPARAM_INFO
	.align		4
.L_102:
        /*0008*/ 	.byte	0x04, 0x17
        /*000a*/ 	.short	(.L_104 - .L_103)
.L_103:
        /*000c*/ 	.word	0x00000000
        /*0010*/ 	.short	0x0000
        /*0012*/ 	.short	0x0000
        /*0014*/ 	.byte	0x00, 0xf0, 0x01, 0x2e


	//----- nvinfo : EIATTR_SPARSE_MMA_MASK
	.align		4
.L_104:
        /*0018*/ 	.byte	0x03, 0x50
        /*001a*/ 	.short	0x0000


	//----- nvinfo : EIATTR_MAXREG_COUNT
	.align		4
        /*001c*/ 	.byte	0x03, 0x1b
        /*001e*/ 	.short	0x0080


	//----- nvinfo : EIATTR_MERCURY_ISA_VERSION
	.align		4
        /*0020*/ 	.byte	0x03, 0x5f
        /*0022*/ 	.short	0x0101


	//----- nvinfo : EIATTR_VRC_CTA_INIT_COUNT
	.align		4
        /*0024*/ 	.byte	0x02, 0x4a
	.zero		1
	.zero		1


	//----- nvinfo : EIATTR_EXIT_INSTR_OFFSETS
	.align		4
        /*0028*/ 	.byte	0x04, 0x1c
        /*002a*/ 	.short	(.L_106 - .L_105)


	//   ....[0]....
.L_105:
        /*002c*/ 	.word	0x00000010


	//----- nvinfo : EIATTR_MAX_THREADS
	.align		4
.L_106:
        /*0030*/ 	.byte	0x04, 0x05
        /*0032*/ 	.short	(.L_108 - .L_107)
.L_107:
        /*0034*/ 	.word	0x00000200
        /*0038*/ 	.word	0x00000001
        /*003c*/ 	.word	0x00000001


	//----- nvinfo : EIATTR_CBANK_PARAM_SIZE
	.align		4
.L_108:
        /*0040*/ 	.byte	0x03, 0x19
        /*0042*/ 	.short	0x0b80


	//----- nvinfo : EIATTR_PARAM_CBANK
	.align		4
        /*0044*/ 	.byte	0x04, 0x0a
        /*0046*/ 	.short	(.L_110 - .L_109)
	.align		4
.L_109:
        /*0048*/ 	.word	index@(.nv.constant0._ZN7cutlass13device_kernelIN5flash11enable_sm90INS1_16FlashAttnFwdSm90INS1_25CollectiveMainloopFwdSm90ILi2EN4cute5tupleIJNS5_1CILi1EEES8_S8_EEENS6_IJNS7_ILi192EEENS7_ILi128EEENS7_ILi64EEEEEELi64ENS_10bfloat16_tEfNS_4arch4Sm90ELb0ELb1ELb1ELb0ELb0ELb0ELb0ELb1ELb1ELb0ELb0ELb0EEENS1_21CollectiveEpilogueFwdINS6_IJSA_SC_SB_EEES9_SE_SG_Li384ELb0ELb0ELb0ELb0EEENS1_30DynamicPersistentTileSchedulerILi384ELi32ELb0ELb0ELb1EEEEEEEEEvNT_6ParamsE)
        /*004c*/ 	.short	0x0380
        /*004e*/ 	.short	0x0b80


	//----- nvinfo : EIATTR_SW_WAR
	.align		4
.L_110:
        /*0050*/ 	.byte	0x04, 0x36
        /*0052*/ 	.short	(.L_112 - .L_111)
.L_111:
        /*0054*/ 	.word	0x00000008
.L_112:


//--------------------- .nv.info._ZN7cutlass13device_kernelIN5flash11enable_sm90INS1_16FlashAttnFwdSm90INS1_25CollectiveMainloopFwdSm90ILi2EN4cute5tupleIJNS5_1CILi1EEES8_S8_EEENS6_IJNS7_ILi192EEENS7_ILi128EEENS7_ILi64EEEEEELi64ENS_10bfloat16_tEfNS_4arch4Sm90ELb0ELb1ELb1ELb1ELb0ELb0ELb0ELb1ELb1ELb0ELb0ELb0EEENS1_21CollectiveEpilogueFwdINS6_IJSA_SC_SB_EEES9_SE_SG_Li384ELb1ELb0ELb0ELb0EEENS1_36VarlenDynamicPersistentTileSchedulerILi192ELi128ELi384ELi32ELb0ELb0ELb1ELb1ELb0ELb1EEEEEEEEEvNT_6ParamsE --------------------------
	.section	.nv.info._ZN7cutlass13device_kernelIN5flash11enable_sm90INS1_16FlashAttnFwdSm90INS1_25CollectiveMainloopFwdSm90ILi2EN4cute5tupleIJNS5_1CILi1EEES8_S8_EEENS6_IJNS7_ILi192EEENS7_ILi128EEENS7_ILi64EEEEEELi64ENS_10bfloat16_tEfNS_4arch4Sm90ELb0ELb1ELb1ELb1ELb0ELb0ELb0ELb1ELb1ELb0ELb0ELb0EEENS1_21CollectiveEpilogueFwdINS6_IJSA_SC_SB_EEES9_SE_SG_Li384ELb1ELb0ELb0ELb0EEENS1_36VarlenDynamicPersistentTileSchedulerILi192ELi128ELi384ELi32ELb0ELb0ELb1ELb1ELb0ELb1EEEEEEEEEvNT_6ParamsE,"",@"SHT_CUDA_INFO"
	.sectionflags	@""
	.align	4


	//----- nvinfo : EIATTR_CUDA_API_VERSION
	.align		4
        /*0000*/ 	.byte	0x04, 0x37
        /*0002*/ 	.short	(.L_114 - .L_113)
.L_113:
        /*0004*/ 	.word	0x00000082


	//----- nvinfo : EIATTR_KPARAM_INFO
	.align		4
.L_114:
        /*0008*/ 	.byte	0x04, 0x17
        /*000a*/ 	.short	(.L_116 - .L_115)
.L_115:
        /*000c*/ 	.word	0x00000000
        /*0010*/ 	.short	0x0000
        /*0012*/ 	.short	0x0000
        /*0014*/ 	.byte	0x00, 0xf0, 0x01, 0x28


	//----- nvinfo : EIATTR_SPARSE_MMA_MASK
	.align		4
.L_116:
        /*0018*/ 	.byte	0x03, 0x50
        /*001a*/ 	.short	0x0000


	//----- nvinfo : EIATTR_MAXREG_COUNT
	.align		4
        /*001c*/ 	.byte	0x03, 0x1b
        /*001e*/ 	.short	0x0080


	//----- nvinfo : EIATTR_MERCURY_ISA_VERSION
	.align		4
        /*0020*/ 	.byte	0x03, 0x5f
        /*0022*/ 	.short	0x0101


	//----- nvinfo : EIATTR_VRC_CTA_INIT_COUNT
	.align		4
        /*0024*/ 	.byte	0x02, 0x4a
	.zero		1
	.zero		1


	//----- nvinfo : EIATTR_EXIT_INSTR_OFFSETS
	.align		4
        /*0028*/ 	.byte	0x04, 0x1c
        /*002a*/ 	.short	(.L_118 - .L_117)


	//   ....[0]....
.L_117:
        /*002c*/ 	.word	0x00000010


	//----- nvinfo : EIATTR_MAX_THREADS
	.align		4
.L_118:
        /*0030*/ 	.byte	0x04, 0x05
        /*0032*/ 	.short	(.L_120 - .L_119)
.L_119:
        /*0034*/ 	.word	0x00000200
        /*0038*/ 	.word	0x00000001
        /*003c*/ 	.word	0x00000001


	//----- nvinfo : EIATTR_CBANK_PARAM_SIZE
	.align		4
.L_120:
        /*0040*/ 	.byte	0x03, 0x19
        /*0042*/ 	.short	0x0a00


	//----- nvinfo : EIATTR_PARAM_CBANK
	.align		4
        /*0044*/ 	.byte	0x04, 0x0a
        /*0046*/ 	.short	(.L_122 - .L_121)
	.align		4
.L_121:
        /*0048*/ 	.word	index@(.nv.constant0._ZN7cutlass13device_kernelIN5flash11enable_sm90INS1_16FlashAttnFwdSm90INS1_25CollectiveMainloopFwdSm90ILi2EN4cute5tupleIJNS5_1CILi1EEES8_S8_EEENS6_IJNS7_ILi192EEENS7_ILi128EEENS7_ILi64EEEEEELi64ENS_10bfloat16_tEfNS_4arch4Sm90ELb0ELb1ELb1ELb1ELb0ELb0ELb0ELb1ELb1ELb0ELb0ELb0EEENS1_21CollectiveEpilogueFwdINS6_IJSA_SC_SB_EEES9_SE_SG_Li384ELb1ELb0ELb0ELb0EEENS1_36VarlenDynamicPersistentTileSchedulerILi192ELi128ELi384ELi32ELb0ELb0ELb1ELb1ELb0ELb1EEEEEEEEEvNT_6ParamsE)
        /*004c*/ 	.short	0x0380
        /*004e*/ 	.short	0x0a00


	//----- nvinfo : EIATTR_SW_WAR
	.align		4
.L_122:
        /*0050*/ 	.byte	0x04, 0x36
        /*0052*/ 	.short	(.L_124 - .L_123)
.L_123:
        /*0054*/ 	.word	0x00000008
.L_124:


//--------------------- .nv.info._ZN7cutlass13device_kernelIN5flash11enable_sm90INS1_16FlashAttnFwdSm90INS1_25CollectiveMainloopFwdSm90ILi2EN4cute5tupleIJNS5_1CILi1EEES8_S8_EEENS6_IJNS7_ILi192EEENS7_ILi128EEENS7_ILi64EEEEEELi64ENS_10bfloat16_tEfNS_4arch4Sm90ELb0ELb1ELb1ELb1ELb0ELb1ELb0ELb1ELb1ELb0ELb0ELb0EEENS1_21CollectiveEpilogueFwdINS6_IJSA_SC_SB_EEES9_SE_SG_Li384ELb1ELb0ELb0ELb0EEENS1_36VarlenDynamicPersistentTileSchedulerILi192ELi128ELi384ELi32ELb0ELb0ELb1ELb1ELb0ELb1EEEEEEEEEvNT_6ParamsE --------------------------
	.section	.nv.info._ZN7cutlass13device_kernelIN5flash11enable_sm90INS1_16FlashAttnFwdSm90INS1_25CollectiveMainloopFwdSm90ILi2EN4cute5tupleIJNS5_1CILi1EEES8_S8_EEENS6_IJNS7_ILi192EEENS7_ILi128EEENS7_ILi64EEEEEELi64ENS_10bfloat16_tEfNS_4arch4Sm90ELb0ELb1ELb1ELb1ELb0ELb1ELb0ELb1ELb1ELb0ELb0ELb0EEENS1_21CollectiveEpilogueFwdINS6_IJSA_SC_SB_EEES9_SE_SG_Li384ELb1ELb0ELb0ELb0EEENS1_36VarlenDynamicPersistentTileSchedulerILi192ELi128ELi384ELi32ELb0ELb0ELb1ELb1ELb0ELb1EEEEEEEEEvNT_6ParamsE,"",@"SHT_CUDA_INFO"
	.sectionflags	@""
	.align	4


	//----- nvinfo : EIATTR_CUDA_API_VERSION
	.align		4
        /*0000*/ 	.byte	0x04, 0x37
        /*0002*/ 	.short	(.L_126 - .L_125)
.L_125:
        /*0004*/ 	.word	0x00000082


	//----- nvinfo : EIATTR_KPARAM_INFO
	.align		4
.L_126:
        /*0008*/ 	.byte	0x04, 0x17
        /*000a*/ 	.short	(.L_128 - .L_127)
.L_127:
        /*000c*/ 	.word	0x00000000
        /*0010*/ 	.short	0x0000
        /*0012*/ 	.short	0x0000
        /*0014*/ 	.byte	0x00, 0xf0, 0x01, 0x28


	//----- nvinfo : EIATTR_SPARSE_MMA_MASK
	.align		4
.L_128:
        /*0018*/ 	.byte	0x03, 0x50
        /*001a*/ 	.short	0x0000


	//----- nvinfo : EIATTR_MAXREG_COUNT
	.align		4
        /*001c*/ 	.byte	0x03, 0x1b
        /*001e*/ 	.short	0x0080


	//----- nvinfo : EIATTR_MERCURY_ISA_VERSION
	.align		4
        /*0020*/ 	.byte	0x03, 0x5f
        /*0022*/ 	.short	0x0101


	//----- nvinfo : EIATTR_VRC_CTA_INIT_COUNT
	.align		4
        /*0024*/ 	.byte	0x02, 0x4a
	.zero		1
	.zero		1


	//----- nvinfo : EIATTR_EXIT_INSTR_OFFSETS
	.align		4
        /*0028*/ 	.byte	0x04, 0x1c
        /*002a*/ 	.short	(.L_130 - .L_129)


	//   ....[0]....
.L_129:
        /*002c*/ 	.word	0x00000010


	//----- nvinfo : EIATTR_MAX_THREADS
	.align		4
.L_130:
        /*0030*/ 	.byte	0x04, 0x05
        /*0032*/ 	.short	(.L_132 - .L_131)
.L_131:
        /*0034*/ 	.word	0x00000200
        /*0038*/ 	.word	0x00000001
        /*003c*/ 	.word	0x00000001


	//----- nvinfo : EIATTR_CBANK_PARAM_SIZE
	.align		4
.L_132:
        /*0040*/ 	.byte	0x03, 0x19
        /*0042*/ 	.short	0x0a00


	//----- nvinfo : EIATTR_PARAM_CBANK
	.align		4
        /*0044*/ 	.byte	0x04, 0x0a
        /*0046*/ 	.short	(.L_134 - .L_133)
	.align		4
.L_133:
        /*0048*/ 	.word	index@(.nv.constant0._ZN7cutlass13device_kernelIN5flash11enable_sm90INS1_16FlashAttnFwdSm90INS1_25CollectiveMainloopFwdSm90ILi2EN4cute5tupleIJNS5_1CILi1EEES8_S8_EEENS6_IJNS7_ILi192EEENS7_ILi128EEENS7_ILi64EEEEEELi64ENS_10bfloat16_tEfNS_4arch4Sm90ELb0ELb1ELb1ELb1ELb0ELb1ELb0ELb1ELb1ELb0ELb0ELb0EEENS1_21CollectiveEpilogueFwdINS6_IJSA_SC_SB_EEES9_SE_SG_Li384ELb1ELb0ELb0ELb0EEENS1_36VarlenDynamicPersistentTileSchedulerILi192ELi128ELi384ELi32ELb0ELb0ELb1ELb1ELb0ELb1EEEEEEEEEvNT_6ParamsE)
        /*004c*/ 	.short	0x0380
        /*004e*/ 	.short	0x0a00


	//----- nvinfo : EIATTR_SW_WAR
	.align		4
.L_134:
        /*0050*/ 	.byte	0x04, 0x36
        /*0052*/ 	.short	(.L_136 - .L_135)
.L_135:
        /*0054*/ 	.word	0x00000008
.L_136:


//--------------------- .nv.info._ZN7cutlass13device_kernelIN5flash11enable_sm90INS1_16FlashAttnFwdSm90INS1_25CollectiveMainloopFwdSm90ILi2EN4cute5tupleIJNS5_1CILi1EEES8_S8_EEENS6_IJNS7_ILi192EEENS7_ILi128EEENS7_ILi64EEEEEELi64ENS_10bfloat16_tEfNS_4arch4Sm90ELb1ELb0ELb1ELb0ELb0ELb0ELb0ELb1ELb1ELb0ELb0ELb0EEENS1_21CollectiveEpilogueFwdINS6_IJSA_SC_SB_EEES9_SE_SG_Li384ELb0ELb0ELb0ELb0EEENS1_30DynamicPersistentTileSchedulerILi384ELi32ELb0ELb0ELb1EEEEEEEEEvNT_6ParamsE --------------------------
	.section	.nv.info._ZN7cutlass13device_kernelIN5flash11enable_sm90INS1_16FlashAttnFwdSm90INS1_25CollectiveMainloopFwdSm90ILi2EN4cute5tupleIJNS5_1CILi1EEES8_S8_EEENS6_IJNS7_ILi192EEENS7_ILi128EEENS7_ILi64EEEEEELi64ENS_10bfloat16_tEfNS_4arch4Sm90ELb1ELb0ELb1ELb0ELb0ELb0ELb0ELb1ELb1ELb0ELb0ELb0EEENS1_21CollectiveEpilogueFwdINS6_IJSA_SC_SB_EEES9_SE_SG_Li384ELb0ELb0ELb0ELb0EEENS1_30DynamicPersistentTileSchedulerILi384ELi32ELb0ELb0ELb1EEEEEEEEEvNT_6ParamsE,"",@"SHT_CUDA_INFO"
	.sectionflags	@""
	.align	4


	//----- nvinfo : EIATTR_CUDA_API_VERSION
	.align		4
        /*0000*/ 	.byte	0x04, 0x37
        /*0002*/ 	.short	(.L_138 - .L_137)
.L_137:
        /*0004*/ 	.word	0x00000082


	//----- nvinfo : EIATTR_KPARAM_INFO
	.align		4
.L_138:
        /*0008*/ 	.byte	0x04, 0x17
        /*000a*/ 	.short	(.L_140 - .L_139)
.L_139:
        /*000c*/ 	.word	0x00000000
        /*0010*/ 	.short	0x0000
        /*0012*/ 	.short	0x0000
        /*0014*/ 	.byte	0x00, 0xf0, 0x01, 0x2e


	//----- nvinfo : EIATTR_SPARSE_MMA_MASK
	.align		4
.L_140:
        /*0018*/ 	.byte	0x03, 0x50
        /*001a*/ 	.short	0x0000


	//----- nvinfo : EIATTR_MAXREG_COUNT
	.align		4
        /*001c*/ 	.byte	0x03, 0x1b
        /*001e*/ 	.short	0x0080


	//----- nvinfo : EIATTR_MERCURY_ISA_VERSION
	.align		4
        /*0020*/ 	.byte	0x03, 0x5f
        /*0022*/ 	.short	0x0101


	//----- nvinfo : EIATTR_VRC_CTA_INIT_COUNT
	.align		4
        /*0024*/ 	.byte	0x02, 0x4a
	.zero		1
	.zero		1


	//----- nvinfo : EIATTR_EXIT_INSTR_OFFSETS
	.align		4
        /*0028*/ 	.byte	0x04, 0x1c
        /*002a*/ 	.short	(.L_142 - .L_141)


	//   ....[0]....
.L_141:
        /*002c*/ 	.word	0x00000010


	//----- nvinfo : EIATTR_MAX_THREADS
	.align		4
.L_142:
        /*0030*/ 	.byte	0x04, 0x05
        /*0032*/ 	.short	(.L_144 - .L_143)
.L_143:
        /*0034*/ 	.word	0x00000200
        /*0038*/ 	.word	0x00000001
        /*003c*/ 	.word	0x00000001


	//----- nvinfo : EIATTR_CBANK_PARAM_SIZE
	.align		4
.L_144:
        /*0040*/ 	.byte	0x03, 0x19
        /*0042*/ 	.short	0x0b80


	//----- nvinfo : EIATTR_PARAM_CBANK
	.align		4
        /*0044*/ 	.byte	0x04, 0x0a
        /*0046*/ 	.short	(.L_146 - .L_145)
	.align		4
.L_145:
        /*0048*/ 	.word	index@(.nv.constant0._ZN7cutlass13device_kernelIN5flash11enable_sm90INS1_16FlashAttnFwdSm90INS1_25CollectiveMainloopFwdSm90ILi2EN4cute5tupleIJNS5_1CILi1EEES8_S8_EEENS6_IJNS7_ILi192EEENS7_ILi128EEENS7_ILi64EEEEEELi64ENS_10bfloat16_tEfNS_4arch4Sm90ELb1ELb0ELb1ELb0ELb0ELb0ELb0ELb1ELb1ELb0ELb0ELb0EEENS1_21CollectiveEpilogueFwdINS6_IJSA_SC_SB_EEES9_SE_SG_Li384ELb0ELb0ELb0ELb0EEENS1_30DynamicPersistentTileSchedulerILi384ELi32ELb0ELb0ELb1EEEEEEEEEvNT_6ParamsE)
        /*004c*/ 	.short	0x0380
        /*004e*/ 	.short	0x0b80


	//----- nvinfo : EIATTR_SW_WAR
	.align		4
.L_146:
        /*0050*/ 	.byte	0x04, 0x36
        /*0052*/ 	.short	(.L_148 - .L_147)
.L_147:
        /*0054*/ 	.word	0x00000008
.L_148:


//--------------------- .nv.info._ZN7cutlass13device_kernelIN5flash11enable_sm90INS1_16FlashAttnFwdSm90INS1_25CollectiveMainloopFwdSm90ILi2EN4cute5tupleIJNS5_1CILi1EEES8_S8_EEENS6_IJNS7_ILi192EEENS7_ILi128EEENS7_ILi64EEEEEELi64ENS_10bfloat16_tEfNS_4arch4Sm90ELb1ELb0ELb1ELb1ELb0ELb0ELb0ELb1ELb1ELb0ELb0ELb0EEENS1_21CollectiveEpilogueFwdINS6_IJSA_SC_SB_EEES9_SE_SG_Li384ELb1ELb0ELb0ELb0EEENS1_36VarlenDynamicPersistentTileSchedulerILi192ELi128ELi384ELi32ELb0ELb0ELb1ELb1ELb1ELb1EEEEEEEEEvNT_6ParamsE --------------------------
	.section	.nv.info._ZN7cutlass13device_kernelIN5flash11enable_sm90INS1_16FlashAttnFwdSm90INS1_25CollectiveMainloopFwdSm90ILi2EN4cute5tupleIJNS5_1CILi1EEES8_S8_EEENS6_IJNS7_ILi192EEENS7_ILi128EEENS7_ILi64EEEEEELi64ENS_10bfloat16_tEfNS_4arch4Sm90ELb1ELb0ELb1ELb1ELb0ELb0ELb0ELb1ELb1ELb0ELb0ELb0EEENS1_21CollectiveEpilogueFwdINS6_IJSA_SC_SB_EEES9_SE_SG_Li384ELb1ELb0ELb0ELb0EEENS1_36VarlenDynamicPersistentTileSchedulerILi192ELi128ELi384ELi32ELb0ELb0ELb1ELb1ELb1ELb1EEEEEEEEEvNT_6ParamsE,"",@"SHT_CUDA_INFO"
	.sectionflags	@""
	.align	4


	//----- nvinfo : EIATTR_CUDA_API_VERSION
	.align		4
        /*0000*/ 	.byte	0x04, 0x37
        /*0002*/ 	.short	(.L_150 - .L_149)
.L_149:
        /*0004*/ 	.word	0x00000082


	//----- nvinfo : EIATTR_KPARAM_INFO
	.align		4
.L_150:
        /*0008*/ 	.byte	0x04, 0x17
        /*000a*/ 	.short	(.L_152 - .L_151)
.L_151:
        /*000c*/ 	.word	0x00000000
        /*0010*/ 	.short	0x0000
        /*0012*/ 	.short	0x0000
        /*0014*/ 	.byte	0x00, 0xf0, 0x01, 0x28


	//----- nvinfo : EIATTR_SPARSE_MMA_MASK
	.align		4
.L_152:
        /*0018*/ 	.byte	0x03, 0x50
        /*001a*/ 	.short	0x0000


	//----- nvinfo : EIATTR_MAXREG_COUNT
	.align		4
        /*001c*/ 	.byte	0x03, 0x1b
        /*001e*/ 	.short	0x0080


	//----- nvinfo : EIATTR_MERCURY_ISA_VERSION
	.align		4
        /*0020*/ 	.byte	0x03, 0x5f
        /*0022*/ 	.short	0x0101


	//----- nvinfo : EIATTR_VRC_CTA_INIT_COUNT
	.align		4
        /*0024*/ 	.byte	0x02, 0x4a
	.zero		1
	.zero		1


	//----- nvinfo : EIATTR_EXIT_INSTR_OFFSETS
	.align		4
        /*0028*/ 	.byte	0x04, 0x1c
        /*002a*/ 	.short	(.L_154 - .L_153)


	//   ....[0]....
.L_153:
        /*002c*/ 	.word	0x00000010


	//----- nvinfo : EIATTR_MAX_THREADS
	.align		4
.L_154:
        /*0030*/ 	.byte	0x04, 0x05
        /*0032*/ 	.short	(.L_156 - .L_155)
.L_155:
        /*0034*/ 	.word	0x00000200
        /*0038*/ 	.word	0x00000001
        /*003c*/ 	.word	0x00000001


	//----- nvinfo : EIATTR_CBANK_PARAM_SIZE
	.align		4
.L_156:
        /*0040*/ 	.byte	0x03, 0x19
        /*0042*/ 	.short	0x0a00


	//----- nvinfo : EIATTR_PARAM_CBANK
	.align		4
        /*0044*/ 	.byte	0x04, 0x0a
        /*0046*/ 	.short	(.L_158 - .L_157)
	.align		4
.L_157:
        /*0048*/ 	.word	index@(.nv.constant0._ZN7cutlass13device_kernelIN5flash11enable_sm90INS1_16FlashAttnFwdSm90INS1_25CollectiveMainloopFwdSm90ILi2EN4cute5tupleIJNS5_1CILi1EEES8_S8_EEENS6_IJNS7_ILi192EEENS7_ILi128EEENS7_ILi64EEEEEELi64ENS_10bfloat16_tEfNS_4arch4Sm90ELb1ELb0ELb1ELb1ELb0ELb0ELb0ELb1ELb1ELb0ELb0ELb0EEENS1_21CollectiveEpilogueFwdINS6_IJSA_SC_SB_EEES9_SE_SG_Li384ELb1ELb0ELb0ELb0EEENS1_36VarlenDynamicPersistentTileSchedulerILi192ELi128ELi384ELi32ELb0ELb0ELb1ELb1ELb1ELb1EEEEEEEEEvNT_6ParamsE)
        /*004c*/ 	.short	0x0380
        /*004e*/ 	.short	0x0a00


	//----- nvinfo : EIATTR_SW_WAR
	.align		4
.L_158:
        /*0050*/ 	.byte	0x04, 0x36
        /*0052*/ 	.short	(.L_160 - .L_159)
.L_159:
        /*0054*/ 	.word	0x00000008
.L_160:


//--------------------- .nv.info._ZN7cutlass13device_kernelIN5flash11enable_sm90INS1_16FlashAttnFwdSm90INS1_25CollectiveMainloopFwdSm90ILi2EN4cute5tupleIJNS5_1CILi1EEES8_S8_EEENS6_IJNS7_ILi192EEENS7_ILi128EEENS7_ILi64EEEEEELi64ENS_10bfloat16_tEfNS_4arch4Sm90ELb1ELb0ELb1ELb1ELb0ELb1ELb0ELb1ELb1ELb0ELb0ELb0EEENS1_21CollectiveEpilogueFwdINS6_IJSA_SC_SB_EEES9_SE_SG_Li384ELb1ELb0ELb0ELb0EEENS1_36VarlenDynamicPersistentTileSchedulerILi192ELi128ELi384ELi32ELb0ELb0ELb1ELb1ELb1ELb1EEEEEEEEEvNT_6ParamsE --------------------------
	.section	.nv.info._ZN7cutlass13device_kernelIN5flash11enable_sm90INS1_16FlashAttnFwdSm90INS1_25CollectiveMainloopFwdSm90ILi2EN4cute5tupleIJNS5_1CILi1EEES8_S8_EEENS6_IJNS7_ILi192EEENS7_ILi128EEENS7_ILi64EEEEEELi64ENS_10bfloat16_tEfNS_4arch4Sm90ELb1ELb0ELb1ELb1ELb0ELb1ELb0ELb1ELb1ELb0ELb0ELb0EEENS1_21CollectiveEpilogueFwdINS6_IJSA_SC_SB_EEES9_SE_SG_Li384ELb1ELb0ELb0ELb0EEENS1_36VarlenDynamicPersistentTileSchedulerILi192ELi128ELi384ELi32ELb0ELb0ELb1ELb1ELb1ELb1EEEEEEEEEvNT_6ParamsE,"",@"SHT_CUDA_INFO"
	.sectionflags	@""
	.align	4


	//----- nvinfo : EIATTR_CUDA_API_VERSION
	.align		4
        /*0000*/ 	.byte	0x04, 0x37
        /*0002*/ 	.short	(.L_162 - .L_161)
.L_161:
        /*0004*/ 	.word	0x00000082


	//----- nvinfo : EIATTR_KPARAM_INFO
	.align		4
.L_162:
        /*0008*/ 	.byte	0x04, 0x17
        /*000a*/ 	.short	(.L_164 - .L_163)
.L_163:
        /*000c*/ 	.word	0x00000000
        /*0010*/ 	.short	0x0000
        /*0012*/ 	.short	0x0000
        /*0014*/ 	.byte	0x00, 0xf0, 0x01, 0x28


	//----- nvinfo : EIATTR_SPARSE_MMA_MASK
	.align		4
.L_164:
        /*0018*/ 	.byte	0x03, 0x50
        /*001a*/ 	.short	0x0000


	//----- nvinfo : EIATTR_MAXREG_COUNT
	.align		4
        /*001c*/ 	.byte	0x03, 0x1b
        /*001e*/ 	.short	0x0080


	//----- nvinfo : EIATTR_MERCURY_ISA_VERSION
	.align		4
        /*0020*/ 	.byte	0x03, 0x5f
        /*0022*/ 	.short	0x0101


	//----- nvinfo : EIATTR_VRC_CTA_INIT_COUNT
	.align		4
        /*0024*/ 	.byte	0x02, 0x4a
	.zero		1
	.zero		1


	//----- nvinfo : EIATTR_EXIT_INSTR_OFFSETS
	.align		4
        /*0028*/ 	.byte	0x04, 0x1c
        /*002a*/ 	.short	(.L_166 - .L_165)


	//   ....[0]....
.L_165:
        /*002c*/ 	.word	0x00000010


	//----- nvinfo : EIATTR_MAX_THREADS
	.align		4
.L_166:
        /*0030*/ 	.byte	0x04, 0x05
        /*0032*/ 	.short	(.L_168 - .L_167)
.L_167:
        /*0034*/ 	.word	0x00000200
        /*0038*/ 	.word	0x00000001
        /*003c*/ 	.word	0x00000001


	//----- nvinfo : EIATTR_CBANK_PARAM_SIZE
	.align		4
.L_168:
        /*0040*/ 	.byte	0x03, 0x19
        /*0042*/ 	.short	0x0a00


	//----- nvinfo : EIATTR_PARAM_CBANK
	.align		4
        /*0044*/ 	.byte	0x04, 0x0a
        /*0046*/ 	.short	(.L_170 - .L_169)
	.align		4
.L_169:
        /*0048*/ 	.word	index@(.nv.constant0._ZN7cutlass13device_kernelIN5flash11enable_sm90INS1_16FlashAttnFwdSm90INS1_25CollectiveMainloopFwdSm90ILi2EN4cute5tupleIJNS5_1CILi1EEES8_S8_EEENS6_IJNS7_ILi192EEENS7_ILi128EEENS7_ILi64EEEEEELi64ENS_10bfloat16_tEfNS_4arch4Sm90ELb1ELb0ELb1ELb1ELb0ELb1ELb0ELb1ELb1ELb0ELb0ELb0EEENS1_21CollectiveEpilogueFwdINS6_IJSA_SC_SB_EEES9_SE_SG_Li384ELb1ELb0ELb0ELb0EEENS1_36VarlenDynamicPersistentTileSchedulerILi192ELi128ELi384ELi32ELb0ELb0ELb1ELb1ELb1ELb1EEEEEEEEEvNT_6ParamsE)
        /*004c*/ 	.short	0x0380
        /*004e*/ 	.short	0x0a00


	//----- nvinfo : EIATTR_SW_WAR
	.align		4
.L_170:
        /*0050*/ 	.byte	0x04, 0x36
        /*0052*/ 	.short	(.L_172 - .L_171)
.L_171:
        /*0054*/ 	.word	0x00000008
.L_172:


//--------------------- .nv.callgraph             --------------------------
	.section	.nv.callgraph,"",@"SHT_CUDA_CALLGRAPH"
	.align	4
	.sectionentsize	8
	.align		4
        /*0000*/ 	.word	0x00000000
	.align		4
        /*0004*/ 	.word	0xffffffff
	.align		4
        /*0008*/ 	.word	0x00000000
	.align		4
        /*000c*/ 	.word	0xfffffffe
	.align		4
        /*0010*/ 	.word	0x00000000
	.align		4
        /*0014*/ 	.word	0xfffffffd
	.align		4
        /*0018*/ 	.word	0x00000000
	.align		4
        /*001c*/ 	.word	0xfffffffc


//--------------------- .nv.constant4             --------------------------
	.section	.nv.constant4,"a",@progbits
	.align	8
	.align		8
.nv.constant4:
        /*0000*/ 	.dword	_ZN73_INTERNAL_22021ef2_37_flash_fwd_hdim64_bf16_softcap_sm90_cu_49158569_33824cuda3std3__45__cpo5beginE
	.align		8
        /*0008*/ 	.dword	_ZN73_INTERNAL_22021ef2_37_flash_fwd_hdim64_bf16_softcap_sm90_cu_49158569_33824cuda3std3__45__cpo3endE
	.align		8
        /*0010*/ 	.dword	_ZN73_INTERNAL_22021ef2_37_flash_fwd_hdim64_bf16_softcap_sm90_cu_49158569_33824cuda3std3__45__cpo6cbeginE
	.align		8
        /*0018*/ 	.dword	_ZN73_INTERNAL_22021ef2_37_flash_fwd_hdim64_bf16_softcap_sm90_cu_49158569_33824cuda3std3__45__cpo4cendE
	.align		8
        /*0020*/ 	.dword	_ZN73_INTERNAL_22021ef2_37_flash_fwd_hdim64_bf16_softcap_sm90_cu_49158569_33824cuda3std3__475_GLOBAL__N__22021ef2_37_flash_fwd_hdim64_bf16_softcap_sm90_cu_49158569_33826ignoreE
	.align		8
        /*0028*/ 	.dword	_ZN73_INTERNAL_22021ef2_37_flash_fwd_hdim64_bf16_softcap_sm90_cu_49158569_33824cuda3std3__419piecewise_constructE
	.align		8
        /*0030*/ 	.dword	_ZN73_INTERNAL_22021ef2_37_flash_fwd_hdim64_bf16_softcap_sm90_cu_49158569_33824cuda3std3__48in_placeE
	.align		8
        /*0038*/ 	.dword	_ZN73_INTERNAL_22021ef2_37_flash_fwd_hdim64_bf16_softcap_sm90_cu_49158569_33824cuda3std6ranges3__45__cpo4swapE
	.align		8
        /*0040*/ 	.dword	_ZN73_INTERNAL_22021ef2_37_flash_fwd_hdim64_bf16_softcap_sm90_cu_49158569_33824cuda3std6ranges3__45__cpo9iter_moveE
	.align		8
        /*0048*/ 	.dword	_ZN73_INTERNAL_22021ef2_37_flash_fwd_hdim64_bf16_softcap_sm90_cu_49158569_33824cute7productE
	.align		8
        /*0050*/ 	.dword	_ZN73_INTERNAL_22021ef2_37_flash_fwd_hdim64_bf16_softcap_sm90_cu_49158569_33824cute1_E


//--------------------- .text._ZN7cutlass13device_kernelIN5flash11enable_sm90INS1_16FlashAttnFwdSm90INS1_25CollectiveMainloopFwdSm90ILi2EN4cute5tupleIJNS5_1CILi1EEES8_S8_EEENS6_IJNS7_ILi192EEESA_NS7_ILi64EEEEEELi64ENS_10bfloat16_tEfNS_4arch4Sm90ELb0ELb0ELb1ELb0ELb0ELb0ELb0ELb0ELb1ELb0ELb0ELb0EEENS1_21CollectiveEpilogueFwdINS6_IJSA_SB_SA_EEES9_SD_SF_Li384ELb0ELb0ELb0ELb0EEENS1_29StaticPersistentTileSchedulerILb0EEEEEEEEEvNT_6ParamsE --------------------------
	.section	.text._ZN7cutlass13device_kernelIN5flash11enable_sm90INS1_16FlashAttnFwdSm90INS1_25CollectiveMainloopFwdSm90ILi2EN4cute5tupleIJNS5_1CILi1EEES8_S8_EEENS6_IJNS7_ILi192EEESA_NS7_ILi64EEEEEELi64ENS_10bfloat16_tEfNS_4arch4Sm90ELb0ELb0ELb1ELb0ELb0ELb0ELb0ELb0ELb1ELb0ELb0ELb0EEENS1_21CollectiveEpilogueFwdINS6_IJSA_SB_SA_EEES9_SD_SF_Li384ELb0ELb0ELb0ELb0EEENS1_29StaticPersistentTileSchedulerILb0EEEEEEEEEvNT_6ParamsE,"ax",@progbits
	.align	128
.text._ZN7cutlass13device_kernelIN5flash11enable_sm90INS1_16FlashAttnFwdSm90INS1_25CollectiveMainloopFwdSm90ILi2EN4cute5tupleIJNS5_1CILi1EEES8_S8_EEENS6_IJNS7_ILi192EEESA_NS7_ILi64EEEEEELi64ENS_10bfloat16_tEfNS_4arch4Sm90ELb0ELb0ELb1ELb0ELb0ELb0ELb0ELb0ELb1ELb0ELb0ELb0EEENS1_21CollectiveEpilogueFwdINS6_IJSA_SB_SA_EEES9_SD_SF_Li384ELb0ELb0ELb0ELb0EEENS1_29StaticPersistentTileSchedulerILb0EEEEEEEEEvNT_6ParamsE:
        .type           _ZN7cutlass13device_kernelIN5flash11enable_sm90INS1_16FlashAttnFwdSm90INS1_25CollectiveMainloopFwdSm90ILi2EN4cute5tupleIJNS5_1CILi1EEES8_S8_EEENS6_IJNS7_ILi192EEESA_NS7_ILi64EEEEEELi64ENS_10bfloat16_tEfNS_4arch4Sm90ELb0ELb0ELb1ELb0ELb0ELb0ELb0ELb0ELb1ELb0ELb0ELb0EEENS1_21CollectiveEpilogueFwdINS6_IJSA_SB_SA_EEES9_SD_SF_Li384ELb0ELb0ELb0ELb0EEENS1_29StaticPersistentTileSchedulerILb0EEEEEEEEEvNT_6ParamsE,@function
        .size           _ZN7cutlass13device_kernelIN5flash11enable_sm90INS1_16FlashAttnFwdSm90INS1_25CollectiveMainloopFwdSm90ILi2EN4cute5tupleIJNS5_1CILi1EEES8_S8_EEENS6_IJNS7_ILi192EEESA_NS7_ILi64EEEEEELi64ENS_10bfloat16_tEfNS_4arch4Sm90ELb0ELb0ELb1ELb0ELb0ELb0ELb0ELb0ELb1ELb0ELb0ELb0EEENS1_21CollectiveEpilogueFwdINS6_IJSA_SB_SA_EEES9_SD_SF_Li384ELb0ELb0ELb0ELb0EEENS1_29StaticPersistentTileSchedulerILb0EEEEEEEEEvNT_6ParamsE,(.L_x_9 - _ZN7cutlass13device_kernelIN5flash11enable_sm90INS1_16FlashAttnFwdSm90INS1_25CollectiveMainloopFwdSm90ILi2EN4cute5tupleIJNS5_1CILi1EEES8_S8_EEENS6_IJNS7_ILi192EEESA_NS7_ILi64EEEEEELi64ENS_10bfloat16_tEfNS_4arch4Sm90ELb0ELb0ELb1ELb0ELb0ELb0ELb0ELb0ELb1ELb0ELb0ELb0EEENS1_21CollectiveEpilogueFwdINS6_IJSA_SB_SA_EEES9_SD_SF_Li384ELb0ELb0ELb0ELb0EEENS1_29StaticPersistentTileSchedulerILb0EEEEEEEEEvNT_6ParamsE)
        .other          _ZN7cutlass13device_kernelIN5flash11enable_sm90INS1_16FlashAttnFwdSm90INS1_25CollectiveMainloopFwdSm90ILi2EN4cute5tupleIJNS5_1CILi1EEES8_S8_EEENS6_IJNS7_ILi192EEESA_NS7_ILi64EEEEEELi64ENS_10bfloat16_tEfNS_4arch4Sm90ELb0ELb0ELb1ELb0ELb0ELb0ELb0ELb0ELb1ELb0ELb0ELb0EEENS1_21CollectiveEpilogueFwdINS6_IJSA_SB_SA_EEES9_SD_SF_Li384ELb0ELb0ELb0ELb0EEENS1_29StaticPersistentTileSchedulerILb0EEEEEEEEEvNT_6ParamsE,@"STO_CUDA_ENTRY STV_DEFAULT"
_ZN7cutlass13device_kernelIN5flash11enable_sm90INS1_16FlashAttnFwdSm90INS1_25CollectiveMainloopFwdSm90ILi2EN4cute5tupleIJNS5_1CILi1EEES8_S8_EEENS6_IJNS7_ILi192EEESA_NS7_ILi64EEEEEELi64ENS_10bfloat16_tEfNS_4arch4Sm90ELb0ELb0ELb1ELb0ELb0ELb0ELb0ELb0ELb1ELb0ELb0ELb0EEENS1_21CollectiveEpilogueFwdINS6_IJSA_SB_SA_EEES9_SD_SF_Li384ELb0ELb0ELb0ELb0EEENS1_29StaticPersistentTileSchedulerILb0EEEEEEEEEvNT_6ParamsE:
[----:B------:R-:W-:Y:S01]  /*0000*/  LDC R1, c[0x0][0x37c] ;  /* 0x0000df00ff017b82 */ /* 0x000fe20000000800 */
[----:B------:R-:W-:Y:S05]  /*0010*/  EXIT ;  /* 0x000000000000794d */ /* 0x000fea0003800000 */
.L_x_0:
[----:B------:R-:W-:-:S00]  /*0020*/  BRA `(.L_x_0) ;  /* 0xfffffffc00fc7947 */ /* 0x000fc0000383ffff */
[----:B------:R-:W-:-:S00]  /*0030*/  NOP ;  /* 0x0000000000007918 */ /* 0x000fc00000000000 */
        /* <DEDUP_REMOVED lines=12> */
.L_x_9:


//--------------------- .text._ZN7cutlass13device_kernelIN5flash11enable_sm90INS1_16FlashAttnFwdSm90INS1_25CollectiveMainloopFwdSm90ILi2EN4cute5tupleIJNS5_1CILi1EEES8_S8_EEENS6_IJNS7_ILi192EEESA_NS7_ILi64EEEEEELi64ENS_10bfloat16_tEfNS_4arch4Sm90ELb0ELb0ELb1ELb1ELb0ELb0ELb0ELb0ELb1ELb0ELb0ELb0EEENS1_21CollectiveEpilogueFwdINS6_IJSA_SB_SA_EEES9_SD_SF_Li384ELb1ELb0ELb0ELb0EEENS1_36VarlenDynamicPersistentTileSchedulerILi192ELi192ELi384ELi32ELb0ELb0ELb1ELb0ELb1ELb1EEEEEEEEEvNT_6ParamsE --------------------------
	.section	.text._ZN7cutlass13device_kernelIN5flash11enable_sm90INS1_16FlashAttnFwdSm90INS1_25CollectiveMainloopFwdSm90ILi2EN4cute5tupleIJNS5_1CILi1EEES8_S8_EEENS6_IJNS7_ILi192EEESA_NS7_ILi64EEEEEELi64ENS_10bfloat16_tEfNS_4arch4Sm90ELb0ELb0ELb1ELb1ELb0ELb0ELb0ELb0ELb1ELb0ELb0ELb0EEENS1_21CollectiveEpilogueFwdINS6_IJSA_SB_SA_EEES9_SD_SF_Li384ELb1ELb0ELb0ELb0EEENS1_36VarlenDynamicPersistentTileSchedulerILi192ELi192ELi384ELi32ELb0ELb0ELb1ELb0ELb1ELb1EEEEEEEEEvNT_6ParamsE,"ax",@progbits
	.align	128
.text._ZN7cutlass13device_kernelIN5flash11enable_sm90INS1_16FlashAttnFwdSm90INS1_25CollectiveMainloopFwdSm90ILi2EN4cute5tupleIJNS5_1CILi1EEES8_S8_EEENS6_IJNS7_ILi192EEESA_NS7_ILi64EEEEEELi64ENS_10bfloat16_tEfNS_4arch4Sm90ELb0ELb0ELb1ELb1ELb0ELb0ELb0ELb0ELb1ELb0ELb0ELb0EEENS1_21CollectiveEpilogueFwdINS6_IJSA_SB_SA_EEES9_SD_SF_Li384ELb1ELb0ELb0ELb0EEENS1_36VarlenDynamicPersistentTileSchedulerILi192ELi192ELi384ELi32ELb0ELb0ELb1ELb0ELb1ELb1EEEEEEEEEvNT_6ParamsE:
        .type           _ZN7cutlass13device_kernelIN5flash11enable_sm90INS1_16FlashAttnFwdSm90INS1_25CollectiveMainloopFwdSm90ILi2EN4cute5tupleIJNS5_1CILi1EEES8_S8_EEENS6_IJNS7_ILi192EEESA_NS7_ILi64EEEEEELi64ENS_10bfloat16_tEfNS_4arch4Sm90ELb0ELb0ELb1ELb1ELb0ELb0ELb0ELb0ELb1ELb0ELb0ELb0EEENS1_21CollectiveEpilogueFwdINS6_IJSA_SB_SA_EEES9_SD_SF_Li384ELb1ELb0ELb0ELb0EEENS1_36VarlenDynamicPersistentTileSchedulerILi192ELi192ELi384ELi32ELb0ELb0ELb1ELb0ELb1ELb1EEEEEEEEEvNT_6ParamsE,@function
        .size           _ZN7cutlass13device_kernelIN5flash11enable_sm90INS1_16FlashAttnFwdSm90INS1_25CollectiveMainloopFwdSm90ILi2EN4cute5tupleIJNS5_1CILi1EEES8_S8_EEENS6_IJNS7_ILi192EEESA_NS7_ILi64EEEEEELi64ENS_10bfloat16_tEfNS_4arch4Sm90ELb0ELb0ELb1ELb1ELb0ELb0ELb0ELb0ELb1ELb0ELb0ELb0EEENS1_21CollectiveEpilogueFwdINS6_IJSA_SB_SA_EEES9_SD_SF_Li384ELb1ELb0ELb0ELb0EEENS1_36VarlenDynamicPersistentTileSchedulerILi192ELi192ELi384ELi32ELb0ELb0ELb1ELb0ELb1ELb1EEEEEEEEEvNT_6ParamsE,(.L_x_10 - _ZN7cutlass13device_kernelIN5flash11enable_sm90INS1_16FlashAttnFwdSm90INS1_25CollectiveMainloopFwdSm90ILi2EN4cute5tupleIJNS5_1CILi1EEES8_S8_EEENS6_IJNS7_ILi192EEESA_NS7_ILi64EEEEEELi64ENS_10bfloat16_tEfNS_4arch4Sm90ELb0ELb0ELb1ELb1ELb0ELb0ELb0ELb0ELb1ELb0ELb0ELb0EEENS1_21CollectiveEpilogueFwdINS6_IJSA_SB_SA_EEES9_SD_SF_Li384ELb1ELb0ELb0ELb0EEENS1_36VarlenDynamicPersistentTileSchedulerILi192ELi192ELi384ELi32ELb0ELb0ELb1ELb0ELb1ELb1EEEEEEEEEvNT_6ParamsE)
        .other          _ZN7cutlass13device_kernelIN5flash11enable_sm90INS1_16FlashAttnFwdSm90INS1_25CollectiveMainloopFwdSm90ILi2EN4cute5tupleIJNS5_1CILi1EEES8_S8_EEENS6_IJNS7_ILi192EEESA_NS7_ILi64EEEEEELi64ENS_10bfloat16_tEfNS_4arch4Sm90ELb0ELb0ELb1ELb1ELb0ELb0ELb0ELb0ELb1ELb0ELb0ELb0EEENS1_21CollectiveEpilogueFwdINS6_IJSA_SB_SA_EEES9_SD_SF_Li384ELb1ELb0ELb0ELb0EEENS1_36VarlenDynamicPersistentTileSchedulerILi192ELi192ELi384ELi32ELb0ELb0ELb1ELb0ELb1ELb1EEEEEEEEEvNT_6ParamsE,@"STO_CUDA_ENTRY STV_DEFAULT"
_ZN7cutlass13device_kernelIN5flash11enable_sm90INS1_16FlashAttnFwdSm90INS1_25CollectiveMainloopFwdSm90ILi2EN4cute5tupleIJNS5_1CILi1EEES8_S8_EEENS6_IJNS7_ILi192EEESA_NS7_ILi64EEEEEELi64ENS_10bfloat16_tEfNS_4arch4Sm90ELb0ELb0ELb1ELb1ELb0ELb0ELb0ELb0ELb1ELb0ELb0ELb0EEENS1_21CollectiveEpilogueFwdINS6_IJSA_SB_SA_EEES9_SD_SF_Li384ELb1ELb0ELb0ELb0EEENS1_36VarlenDynamicPersistentTileSchedulerILi192ELi192ELi384ELi32ELb0ELb0ELb1ELb0ELb1ELb1EEEEEEEEEvNT_6ParamsE:
[----:B------:R-:W-:Y:S01]  /*0000*/  LDC R1, c[0x0][0x37c] ;  /* 0x0000df00ff017b82 */ /* 0x000fe20000000800 */
[----:B------:R-:W-:Y:S05]  /*0010*/  EXIT ;  /* 0x000000000000794d */ /* 0x000fea0003800000 */
.L_x_1:
        /* <DEDUP_REMOVED lines=14> */
.L_x_10:


//--------------------- .text._ZN7cutlass13device_kernelIN5flash11enable_sm90INS1_16FlashAttnFwdSm90INS1_25CollectiveMainloopFwdSm90ILi2EN4cute5tupleIJNS5_1CILi1EEES8_S8_EEENS6_IJNS7_ILi192EEESA_NS7_ILi64EEEEEELi64ENS_10bfloat16_tEfNS_4arch4Sm90ELb0ELb0ELb1ELb1ELb0ELb1ELb0ELb0ELb1ELb0ELb0ELb0EEENS1_21CollectiveEpilogueFwdINS6_IJSA_SB_SA_EEES9_SD_SF_Li384ELb1ELb0ELb0ELb0EEENS1_36VarlenDynamicPersistentTileSchedulerILi192ELi192ELi384ELi32ELb0ELb0ELb1ELb0ELb1ELb1EEEEEEEEEvNT_6ParamsE --------------------------
	.section	.text._ZN7cutlass13device_kernelIN5flash11enable_sm90INS1_16FlashAttnFwdSm90INS1_25CollectiveMainloopFwdSm90ILi2EN4cute5tupleIJNS5_1CILi1EEES8_S8_EEENS6_IJNS7_ILi192EEESA_NS7_ILi64EEEEEELi64ENS_10bfloat16_tEfNS_4arch4Sm90ELb0ELb0ELb1ELb1ELb0ELb1ELb0ELb0ELb1ELb0ELb0ELb0EEENS1_21CollectiveEpilogueFwdINS6_IJSA_SB_SA_EEES9_SD_SF_Li384ELb1ELb0ELb0ELb0EEENS1_36VarlenDynamicPersistentTileSchedulerILi192ELi192ELi384ELi32ELb0ELb0ELb1ELb0ELb1ELb1EEEEEEEEEvNT_6ParamsE,"ax",@progbits
	.align	128
.text._ZN7cutlass13device_kernelIN5flash11enable_sm90INS1_16FlashAttnFwdSm90INS1_25CollectiveMainloopFwdSm90ILi2EN4cute5tupleIJNS5_1CILi1EEES8_S8_EEENS6_IJNS7_ILi192EEESA_NS7_ILi64EEEEEELi64ENS_10bfloat16_tEfNS_4arch4Sm90ELb0ELb0ELb1ELb1ELb0ELb1ELb0ELb0ELb1ELb0ELb0ELb0EEENS1_21CollectiveEpilogueFwdINS6_IJSA_SB_SA_EEES9_SD_SF_Li384ELb1ELb0ELb0ELb0EEENS1_36VarlenDynamicPersistentTileSchedulerILi192ELi192ELi384ELi32ELb0ELb0ELb1ELb0ELb1ELb1EEEEEEEEEvNT_6ParamsE:
        .type           _ZN7cutlass13device_kernelIN5flash11enable_sm90INS1_16FlashAttnFwdSm90INS1_25CollectiveMainloopFwdSm90ILi2EN4cute5tupleIJNS5_1CILi1EEES8_S8_EEENS6_IJNS7_ILi192EEESA_NS7_ILi64EEEEEELi64ENS_10bfloat16_tEfNS_4arch4Sm90ELb0ELb0ELb1ELb1ELb0ELb1ELb0ELb0ELb1ELb0ELb0ELb0EEENS1_21CollectiveEpilogueFwdINS6_IJSA_SB_SA_EEES9_SD_SF_Li384ELb1ELb0ELb0ELb0EEENS1_36VarlenDynamicPersistentTileSchedulerILi192ELi192ELi384ELi32ELb0ELb0ELb1ELb0ELb1ELb1EEEEEEEEEvNT_6ParamsE,@function
        .size           _ZN7cutlass13device_kernelIN5flash11enable_sm90INS1_16FlashAttnFwdSm90INS1_25CollectiveMainloopFwdSm90ILi2EN4cute5tupleIJNS5_1CILi1EEES8_S8_EEENS6_IJNS7_ILi192EEESA_NS7_ILi64EEEEEELi64ENS_10bfloat16_tEfNS_4arch4Sm90ELb0ELb0ELb1ELb1ELb0ELb1ELb0ELb0ELb1ELb0ELb0ELb0EEENS1_21CollectiveEpilogueFwdINS6_IJSA_SB_SA_EEES9_SD_SF_Li384ELb1ELb0ELb0ELb0EEENS1_36VarlenDynamicPersistentTileSchedulerILi192ELi192ELi384ELi32ELb0ELb0ELb1ELb0ELb1ELb1EEEEEEEEEvNT_6ParamsE,(.L_x_11 - _ZN7cutlass13device_kernelIN5flash11enable_sm90INS1_16FlashAttnFwdSm90INS1_25CollectiveMainloopFwdSm90ILi2EN4cute5tupleIJNS5_1CILi1EEES8_S8_EEENS6_IJNS7_ILi192EEESA_NS7_ILi64EEEEEELi64ENS_10bfloat16_tEfNS_4arch4Sm90ELb0ELb0ELb1ELb1ELb0ELb1ELb0ELb0ELb1ELb0ELb0ELb0EEENS1_21CollectiveEpilogueFwdINS6_IJSA_SB_SA_EEES9_SD_SF_Li384ELb1ELb0ELb0ELb0EEENS1_36VarlenDynamicPersistentTileSchedulerILi192ELi192ELi384ELi32ELb0ELb0ELb1ELb0ELb1ELb1EEEEEEEEEvNT_6ParamsE)
        .other          _ZN7cutlass13device_kernelIN5flash11enable_sm90INS1_16FlashAttnFwdSm90INS1_25CollectiveMainloopFwdSm90ILi2EN4cute5tupleIJNS5_1CILi1EEES8_S8_EEENS6_IJNS7_ILi192EEESA_NS7_ILi64EEEEEELi64ENS_10bfloat16_tEfNS_4arch4Sm90ELb0ELb0ELb1ELb1ELb0ELb1ELb0ELb0ELb1ELb0ELb0ELb0EEENS1_21CollectiveEpilogueFwdINS6_IJSA_SB_SA_EEES9_SD_SF_Li384ELb1ELb0ELb0ELb0EEENS1_36VarlenDynamicPersistentTileSchedulerILi192ELi192ELi384ELi32ELb0ELb0ELb1ELb0ELb1ELb1EEEEEEEEEvNT_6ParamsE,@"STO_CUDA_ENTRY STV_DEFAULT"
_ZN7cutlass13device_kernelIN5flash11enable_sm90INS1_16FlashAttnFwdSm90INS1_25CollectiveMainloopFwdSm90ILi2EN4cute5tupleIJNS5_1CILi1EEES8_S8_EEENS6_IJNS7_ILi192EEESA_NS7_ILi64EEEEEELi64ENS_10bfloat16_tEfNS_4arch4Sm90ELb0ELb0ELb1ELb1ELb0ELb1ELb0ELb0ELb1ELb0ELb0ELb0EEENS1_21CollectiveEpilogueFwdINS6_IJSA_SB_SA_EEES9_SD_SF_Li384ELb1ELb0ELb0ELb0EEENS1_36VarlenDynamicPersistentTileSchedulerILi192ELi192ELi384ELi32ELb0ELb0ELb1ELb0ELb1ELb1EEEEEEEEEvNT_6ParamsE:
[----:B------:R-:W-:Y:S01]  /*0000*/  LDC R1, c[0x0][0x37c] ;  /* 0x0000df00ff017b82 */ /* 0x000fe20000000800 */
[----:B------:R-:W-:Y:S05]  /*0010*/  EXIT ;  /* 0x000000000000794d */ /* 0x000fea0003800000 */
.L_x_2:
        /* <DEDUP_REMOVED lines=14> */
.L_x_11:


//--------------------- .text._ZN7cutlass13device_kernelIN5flash11enable_sm90INS1_16FlashAttnFwdSm90INS1_25CollectiveMainloopFwdSm90ILi2EN4cute5tupleIJNS5_1CILi1EEES8_S8_EEENS6_IJNS7_ILi192EEENS7_ILi128EEENS7_ILi64EEEEEELi64ENS_10bfloat16_tEfNS_4arch4Sm90ELb0ELb1ELb1ELb0ELb0ELb0ELb0ELb1ELb1ELb0ELb0ELb0EEENS1_21CollectiveEpilogueFwdINS6_IJSA_SC_SB_EEES9_SE_SG_Li384ELb0ELb0ELb0ELb0EEENS1_30DynamicPersistentTileSchedulerILi384ELi32ELb0ELb0ELb1EEEEEEEEEvNT_6ParamsE --------------------------
	.section	.text._ZN7cutlass13device_kernelIN5flash11enable_sm90INS1_16FlashAttnFwdSm90INS1_25CollectiveMainloopFwdSm90ILi2EN4cute5tupleIJNS5_1CILi1EEES8_S8_EEENS6_IJNS7_ILi192EEENS7_ILi128EEENS7_ILi64EEEEEELi64ENS_10bfloat16_tEfNS_4arch4Sm90ELb0ELb1ELb1ELb0ELb0ELb0ELb0ELb1ELb1ELb0ELb0ELb0EEENS1_21CollectiveEpilogueFwdINS6_IJSA_SC_SB_EEES9_SE_SG_Li384ELb0ELb0ELb0ELb0EEENS1_30DynamicPersistentTileSchedulerILi384ELi32ELb0ELb0ELb1EEEEEEEEEvNT_6ParamsE,"ax",@progbits
	.align	128
.text._ZN7cutlass13device_kernelIN5flash11enable_sm90INS1_16FlashAttnFwdSm90INS1_25CollectiveMainloopFwdSm90ILi2EN4cute5tupleIJNS5_1CILi1EEES8_S8_EEENS6_IJNS7_ILi192EEENS7_ILi128EEENS7_ILi64EEEEEELi64ENS_10bfloat16_tEfNS_4arch4Sm90ELb0ELb1ELb1ELb0ELb0ELb0ELb0ELb1ELb1ELb0ELb0ELb0EEENS1_21CollectiveEpilogueFwdINS6_IJSA_SC_SB_EEES9_SE_SG_Li384ELb0ELb0ELb0ELb0EEENS1_30DynamicPersistentTileSchedulerILi384ELi32ELb0ELb0ELb1EEEEEEEEEvNT_6ParamsE:
        .type           _ZN7cutlass13device_kernelIN5flash11enable_sm90INS1_16FlashAttnFwdSm90INS1_25CollectiveMainloopFwdSm90ILi2EN4cute5tupleIJNS5_1CILi1EEES8_S8_EEENS6_IJNS7_ILi192EEENS7_ILi128EEENS7_ILi64EEEEEELi64ENS_10bfloat16_tEfNS_4arch4Sm90ELb0ELb1ELb1ELb0ELb0ELb0ELb0ELb1ELb1ELb0ELb0ELb0EEENS1_21CollectiveEpilogueFwdINS6_IJSA_SC_SB_EEES9_SE_SG_Li384ELb0ELb0ELb0ELb0EEENS1_30DynamicPersistentTileSchedulerILi384ELi32ELb0ELb0ELb1EEEEEEEEEvNT_6ParamsE,@function
        .size           _ZN7cutlass13device_kernelIN5flash11enable_sm90INS1_16FlashAttnFwdSm90INS1_25CollectiveMainloopFwdSm90ILi2EN4cute5tupleIJNS5_1CILi1EEES8_S8_EEENS6_IJNS7_ILi192EEENS7_ILi128EEENS7_ILi64EEEEEELi64ENS_10bfloat16_tEfNS_4arch4Sm90ELb0ELb1ELb1ELb0ELb0ELb0ELb0ELb1ELb1ELb0ELb0ELb0EEENS1_21CollectiveEpilogueFwdINS6_IJSA_SC_SB_EEES9_SE_SG_Li384ELb0ELb0ELb0ELb0EEENS1_30DynamicPersistentTileSchedulerILi384ELi32ELb0ELb0ELb1EEEEEEEEEvNT_6ParamsE,(.L_x_12 - _ZN7cutlass13device_kernelIN5flash11enable_sm90INS1_16FlashAttnFwdSm90INS1_25CollectiveMainloopFwdSm90ILi2EN4cute5tupleIJNS5_1CILi1EEES8_S8_EEENS6_IJNS7_ILi192EEENS7_ILi128EEENS7_ILi64EEEEEELi64ENS_10bfloat16_tEfNS_4arch4Sm90ELb0ELb1ELb1ELb0ELb0ELb0ELb0ELb1ELb1ELb0ELb0ELb0EEENS1_21CollectiveEpilogueFwdINS6_IJSA_SC_SB_EEES9_SE_SG_Li384ELb0ELb0ELb0ELb0EEENS1_30DynamicPersistentTileSchedulerILi384ELi32ELb0ELb0ELb1EEEEEEEEEvNT_6ParamsE)
        .other          _ZN7cutlass13device_kernelIN5flash11enable_sm90INS1_16FlashAttnFwdSm90INS1_25CollectiveMainloopFwdSm90ILi2EN4cute5tupleIJNS5_1CILi1EEES8_S8_EEENS6_IJNS7_ILi192EEENS7_ILi128EEENS7_ILi64EEEEEELi64ENS_10bfloat16_tEfNS_4arch4Sm90ELb0ELb1ELb1ELb0ELb0ELb0ELb0ELb1ELb1ELb0ELb0ELb0EEENS1_21CollectiveEpilogueFwdINS6_IJSA_SC_SB_EEES9_SE_SG_Li384ELb0ELb0ELb0ELb0EEENS1_30DynamicPersistentTileSchedulerILi384ELi32ELb0ELb0ELb1EEEEEEEEEvNT_6ParamsE,@"STO_CUDA_ENTRY STV_DEFAULT"
_ZN7cutlass13device_kernelIN5flash11enable_sm90INS1_16FlashAttnFwdSm90INS1_25CollectiveMainloopFwdSm90ILi2EN4cute5tupleIJNS5_1CILi1EEES8_S8_EEENS6_IJNS7_ILi192EEENS7_ILi128EEENS7_ILi64EEEEEELi64ENS_10bfloat16_tEfNS_4arch4Sm90ELb0ELb1ELb1ELb0ELb0ELb0ELb0ELb1ELb1ELb0ELb0ELb0EEENS1_21CollectiveEpilogueFwdINS6_IJSA_SC_SB_EEES9_SE_SG_Li384ELb0ELb0ELb0ELb0EEENS1_30DynamicPersistentTileSchedulerILi384ELi32ELb0ELb0ELb1EEEEEEEEEvNT_6ParamsE:
[----:B------:R-:W-:Y:S01]  /*0000*/  LDC R1, c[0x0][0x37c] ;  /* 0x0000df00ff017b82 */ /* 0x000fe20000000800 */
[----:B------:R-:W-:Y:S05]  /*0010*/  EXIT ;  /* 0x000000000000794d */ /* 0x000fea0003800000 */
.L_x_3:
        /* <DEDUP_REMOVED lines=14> */
.L_x_12:


//--------------------- .text._ZN7cutlass13device_kernelIN5flash11enable_sm90INS1_16FlashAttnFwdSm90INS1_25CollectiveMainloopFwdSm90ILi2EN4cute5tupleIJNS5_1CILi1EEES8_S8_EEENS6_IJNS7_ILi192EEENS7_ILi128EEENS7_ILi64EEEEEELi64ENS_10bfloat16_tEfNS_4arch4Sm90ELb0ELb1ELb1ELb1ELb0ELb0ELb0ELb1ELb1ELb0ELb0ELb0EEENS1_21CollectiveEpilogueFwdINS6_IJSA_SC_SB_EEES9_SE_SG_Li384ELb1ELb0ELb0ELb0EEENS1_36VarlenDynamicPersistentTileSchedulerILi192ELi128ELi384ELi32ELb0ELb0ELb1ELb1ELb0ELb1EEEEEEEEEvNT_6ParamsE --------------------------
	.section	.text._ZN7cutlass13device_kernelIN5flash11enable_sm90INS1_16FlashAttnFwdSm90INS1_25CollectiveMainloopFwdSm90ILi2EN4cute5tupleIJNS5_1CILi1EEES8_S8_EEENS6_IJNS7_ILi192EEENS7_ILi128EEENS7_ILi64EEEEEELi64ENS_10bfloat16_tEfNS_4arch4Sm90ELb0ELb1ELb1ELb1ELb0ELb0ELb0ELb1ELb1ELb0ELb0ELb0EEENS1_21CollectiveEpilogueFwdINS6_IJSA_SC_SB_EEES9_SE_SG_Li384ELb1ELb0ELb0ELb0EEENS1_36VarlenDynamicPersistentTileSchedulerILi192ELi128ELi384ELi32ELb0ELb0ELb1ELb1ELb0ELb1EEEEEEEEEvNT_6ParamsE,"ax",@progbits
	.align	128
.text._ZN7cutlass13device_kernelIN5flash11enable_sm90INS1_16FlashAttnFwdSm90INS1_25CollectiveMainloopFwdSm90ILi2EN4cute5tupleIJNS5_1CILi1EEES8_S8_EEENS6_IJNS7_ILi192EEENS7_ILi128EEENS7_ILi64EEEEEELi64ENS_10bfloat16_tEfNS_4arch4Sm90ELb0ELb1ELb1ELb1ELb0ELb0ELb0ELb1ELb1ELb0ELb0ELb0EEENS1_21CollectiveEpilogueFwdINS6_IJSA_SC_SB_EEES9_SE_SG_Li384ELb1ELb0ELb0ELb0EEENS1_36VarlenDynamicPersistentTileSchedulerILi192ELi128ELi384ELi32ELb0ELb0ELb1ELb1ELb0ELb1EEEEEEEEEvNT_6ParamsE:
        .type           _ZN7cutlass13device_kernelIN5flash11enable_sm90INS1_16FlashAttnFwdSm90INS1_25CollectiveMainloopFwdSm90ILi2EN4cute5tupleIJNS5_1CILi1EEES8_S8_EEENS6_IJNS7_ILi192EEENS7_ILi128EEENS7_ILi64EEEEEELi64ENS_10bfloat16_tEfNS_4arch4Sm90ELb0ELb1ELb1ELb1ELb0ELb0ELb0ELb1ELb1ELb0ELb0ELb0EEENS1_21CollectiveEpilogueFwdINS6_IJSA_SC_SB_EEES9_SE_SG_Li384ELb1ELb0ELb0ELb0EEENS1_36VarlenDynamicPersistentTileSchedulerILi192ELi128ELi384ELi32ELb0ELb0ELb1ELb1ELb0ELb1EEEEEEEEEvNT_6ParamsE,@function
        .size           _ZN7cutlass13device_kernelIN5flash11enable_sm90INS1_16FlashAttnFwdSm90INS1_25CollectiveMainloopFwdSm90ILi2EN4cute5tupleIJNS5_1CILi1EEES8_S8_EEENS6_IJNS7_ILi192EEENS7_ILi128EEENS7_ILi64EEEEEELi64ENS_10bfloat16_tEfNS_4arch4Sm90ELb0ELb1ELb1ELb1ELb0ELb0ELb0ELb1ELb1ELb0ELb0ELb0EEENS1_21CollectiveEpilogueFwdINS6_IJSA_SC_SB_EEES9_SE_SG_Li384ELb1ELb0ELb0ELb0EEENS1_36VarlenDynamicPersistentTileSchedulerILi192ELi128ELi384ELi32ELb0ELb0ELb1ELb1ELb0ELb1EEEEEEEEEvNT_6ParamsE,(.L_x_13 - _ZN7cutlass13device_kernelIN5flash11enable_sm90INS1_16FlashAttnFwdSm90INS1_25CollectiveMainloopFwdSm90ILi2EN4cute5tupleIJNS5_1CILi1EEES8_S8_EEENS6_IJNS7_ILi192EEENS7_ILi128EEENS7_ILi64EEEEEELi64ENS_10bfloat16_tEfNS_4arch4Sm90ELb0ELb1ELb1ELb1ELb0ELb0ELb0ELb1ELb1ELb0ELb0ELb0EEENS1_21CollectiveEpilogueFwdINS6_IJSA_SC_SB_EEES9_SE_SG_Li384ELb1ELb0ELb0ELb0EEENS1_36VarlenDynamicPersistentTileSchedulerILi192ELi128ELi384ELi32ELb0ELb0ELb1ELb1ELb0ELb1EEEEEEEEEvNT_6ParamsE)
        .other          _ZN7cutlass13device_kernelIN5flash11enable_sm90INS1_16FlashAttnFwdSm90INS1_25CollectiveMainloopFwdSm90ILi2EN4cute5tupleIJNS5_1CILi1EEES8_S8_EEENS6_IJNS7_ILi192EEENS7_ILi128EEENS7_ILi64EEEEEELi64ENS_10bfloat16_tEfNS_4arch4Sm90ELb0ELb1ELb1ELb1ELb0ELb0ELb0ELb1ELb1ELb0ELb0ELb0EEENS1_21CollectiveEpilogueFwdINS6_IJSA_SC_SB_EEES9_SE_SG_Li384ELb1ELb0ELb0ELb0EEENS1_36VarlenDynamicPersistentTileSchedulerILi192ELi128ELi384ELi32ELb0ELb0ELb1ELb1ELb0ELb1EEEEEEEEEvNT_6ParamsE,@"STO_CUDA_ENTRY STV_DEFAULT"
_ZN7cutlass13device_kernelIN5flash11enable_sm90INS1_16FlashAttnFwdSm90INS1_25CollectiveMainloopFwdSm90ILi2EN4cute5tupleIJNS5_1CILi1EEES8_S8_EEENS6_IJNS7_ILi192EEENS7_ILi128EEENS7_ILi64EEEEEELi64ENS_10bfloat16_tEfNS_4arch4Sm90ELb0ELb1ELb1ELb1ELb0ELb0ELb0ELb1ELb1ELb0ELb0ELb0EEENS1_21CollectiveEpilogueFwdINS6_IJSA_SC_SB_EEES9_SE_SG_Li384ELb1ELb0ELb0ELb0EEENS1_36VarlenDynamicPersistentTileSchedulerILi192ELi128ELi384ELi32ELb0ELb0ELb1ELb1ELb0ELb1EEEEEEEEEvNT_6ParamsE:
[----:B------:R-:W-:Y:S01]  /*0000*/  LDC R1, c[0x0][0x37c] ;  /* 0x0000df00ff017b82 */ /* 0x000fe20000000800 */
[----:B------:R-:W-:Y:S05]  /*0010*/  EXIT ;  /* 0x000000000000794d */ /* 0x000fea0003800000 */
.L_x_4:
        /* <DEDUP_REMOVED lines=14> */
.L_x_13:


//--------------------- .text._ZN7cutlass13device_kernelIN5flash11enable_sm90INS1_16FlashAttnFwdSm90INS1_25CollectiveMainloopFwdSm90ILi2EN4cute5tupleIJNS5_1CILi1EEES8_S8_EEENS6_IJNS7_ILi192EEENS7_ILi128EEENS7_ILi64EEEEEELi64ENS_10bfloat16_tEfNS_4arch4Sm90ELb0ELb1ELb1ELb1ELb0ELb1ELb0ELb1ELb1ELb0ELb0ELb0EEENS1_21CollectiveEpilogueFwdINS6_IJSA_SC_SB_EEES9_SE_SG_Li384ELb1ELb0ELb0ELb0EEENS1_36VarlenDynamicPersistentTileSchedulerILi192ELi128ELi384ELi32ELb0ELb0ELb1ELb1ELb0ELb1EEEEEEEEEvNT_6ParamsE --------------------------
	.section	.text._ZN7cutlass13device_kernelIN5flash11enable_sm90INS1_16FlashAttnFwdSm90INS1_25CollectiveMainloopFwdSm90ILi2EN4cute5tupleIJNS5_1CILi1EEES8_S8_EEENS6_IJNS7_ILi192EEENS7_ILi128EEENS7_ILi64EEEEEELi64ENS_10bfloat16_tEfNS_4arch4Sm90ELb0ELb1ELb1ELb1ELb0ELb1ELb0ELb1ELb1ELb0ELb0ELb0EEENS1_21CollectiveEpilogueFwdINS6_IJSA_SC_SB_EEES9_SE_SG_Li384ELb1ELb0ELb0ELb0EEENS1_36VarlenDynamicPersistentTileSchedulerILi192ELi128ELi384ELi32ELb0ELb0ELb1ELb1ELb0ELb1EEEEEEEEEvNT_6ParamsE,"ax",@progbits
	.align	128
.text._ZN7cutlass13device_kernelIN5flash11enable_sm90INS1_16FlashAttnFwdSm90INS1_25CollectiveMainloopFwdSm90ILi2EN4cute5tupleIJNS5_1CILi1EEES8_S8_EEENS6_IJNS7_ILi192EEENS7_ILi128EEENS7_ILi64EEEEEELi64ENS_10bfloat16_tEfNS_4arch4Sm90ELb0ELb1ELb1ELb1ELb0ELb1ELb0ELb1ELb1ELb0ELb0ELb0EEENS1_21CollectiveEpilogueFwdINS6_IJSA_SC_SB_EEES9_SE_SG_Li384ELb1ELb0ELb0ELb0EEENS1_36VarlenDynamicPersistentTileSchedulerILi192ELi128ELi384ELi32ELb0ELb0ELb1ELb1ELb0ELb1EEEEEEEEEvNT_6ParamsE:
        .type           _ZN7cutlass13device_kernelIN5flash11enable_sm90INS1_16FlashAttnFwdSm90INS1_25CollectiveMainloopFwdSm90ILi2EN4cute5tupleIJNS5_1CILi1EEES8_S8_EEENS6_IJNS7_ILi192EEENS7_ILi128EEENS7_ILi64EEEEEELi64ENS_10bfloat16_tEfNS_4arch4Sm90ELb0ELb1ELb1ELb1ELb0ELb1ELb0ELb1ELb1ELb0ELb0ELb0EEENS1_21CollectiveEpilogueFwdINS6_IJSA_SC_SB_EEES9_SE_SG_Li384ELb1ELb0ELb0ELb0EEENS1_36VarlenDynamicPersistentTileSchedulerILi192ELi128ELi384ELi32ELb0ELb0ELb1ELb1ELb0ELb1EEEEEEEEEvNT_6ParamsE,@function
        .size           _ZN7cutlass13device_kernelIN5flash11enable_sm90INS1_16FlashAttnFwdSm90INS1_25CollectiveMainloopFwdSm90ILi2EN4cute5tupleIJNS5_1CILi1EEES8_S8_EEENS6_IJNS7_ILi192EEENS7_ILi128EEENS7_ILi64EEEEEELi64ENS_10bfloat16_tEfNS_4arch4Sm90ELb0ELb1ELb1ELb1ELb0ELb1ELb0ELb1ELb1ELb0ELb0ELb0EEENS1_21CollectiveEpilogueFwdINS6_IJSA_SC_SB_EEES9_SE_SG_Li384ELb1ELb0ELb0ELb0EEENS1_36VarlenDynamicPersistentTileSchedulerILi192ELi128ELi384ELi32ELb0ELb0ELb1ELb1ELb0ELb1EEEEEEEEEvNT_6ParamsE,(.L_x_14 - _ZN7cutlass13device_kernelIN5flash11enable_sm90INS1_16FlashAttnFwdSm90INS1_25CollectiveMainloopFwdSm90ILi2EN4cute5tupleIJNS5_1CILi1EEES8_S8_EEENS6_IJNS7_ILi192EEENS7_ILi128EEENS7_ILi64EEEEEELi64ENS_10bfloat16_tEfNS_4arch4Sm90ELb0ELb1ELb1ELb1ELb0ELb1ELb0ELb1ELb1ELb0ELb0ELb0EEENS1_21CollectiveEpilogueFwdINS6_IJSA_SC_SB_EEES9_SE_SG_Li384ELb1ELb0ELb0ELb0EEENS1_36VarlenDynamicPersistentTileSchedulerILi192ELi128ELi384ELi32ELb0ELb0ELb1ELb1ELb0ELb1EEEEEEEEEvNT_6ParamsE)
        .other          _ZN7cutlass13device_kernelIN5flash11enable_sm90INS1_16FlashAttnFwdSm90INS1_25CollectiveMainloopFwdSm90ILi2EN4cute5tupleIJNS5_1CILi1EEES8_S8_EEENS6_IJNS7_ILi192EEENS7_ILi128EEENS7_ILi64EEEEEELi64ENS_10bfloat16_tEfNS_4arch4Sm90ELb0ELb1ELb1ELb1ELb0ELb1ELb0ELb1ELb1ELb0ELb0ELb0EEENS1_21CollectiveEpilogueFwdINS6_IJSA_SC_SB_EEES9_SE_SG_Li384ELb1ELb0ELb0ELb0EEENS1_36VarlenDynamicPersistentTileSchedulerILi192ELi128ELi384ELi32ELb0ELb0ELb1ELb1ELb0ELb1EEEEEEEEEvNT_6ParamsE,@"STO_CUDA_ENTRY STV_DEFAULT"
_ZN7cutlass13device_kernelIN5flash11enable_sm90INS1_16FlashAttnFwdSm90INS1_25CollectiveMainloopFwdSm90ILi2EN4cute5tupleIJNS5_1CILi1EEES8_S8_EEENS6_IJNS7_ILi192EEENS7_ILi128EEENS7_ILi64EEEEEELi64ENS_10bfloat16_tEfNS_4arch4Sm90ELb0ELb1ELb1ELb1ELb0ELb1ELb0ELb1ELb1ELb0ELb0ELb0EEENS1_21CollectiveEpilogueFwdINS6_IJSA_SC_SB_EEES9_SE_SG_Li384ELb1ELb0ELb0ELb0EEENS1_36VarlenDynamicPersistentTileSchedulerILi192ELi128ELi384ELi32ELb0ELb0ELb1ELb1ELb0ELb1EEEEEEEEEvNT_6ParamsE:
[----:B------:R-:W-:Y:S01]  /*0000*/  LDC R1, c[0x0][0x37c] ;  /* 0x0000df00ff017b82 */ /* 0x000fe20000000800 */
[----:B------:R-:W-:Y:S05]  /*0010*/  EXIT ;  /* 0x000000000000794d */ /* 0x000fea0003800000 */
.L_x_5:
        /* <DEDUP_REMOVED lines=14> */
.L_x_14:


//--------------------- .text._ZN7cutlass13device_kernelIN5flash11enable_sm90INS1_16FlashAttnFwdSm90INS1_25CollectiveMainloopFwdSm90ILi2EN4cute5tupleIJNS5_1CILi1EEES8_S8_EEENS6_IJNS7_ILi192EEENS7_ILi128EEENS7_ILi64EEEEEELi64ENS_10bfloat16_tEfNS_4arch4Sm90ELb1ELb0ELb1ELb0ELb0ELb0ELb0ELb1ELb1ELb0ELb0ELb0EEENS1_21CollectiveEpilogueFwdINS6_IJSA_SC_SB_EEES9_SE_SG_Li384ELb0ELb0ELb0ELb0EEENS1_30DynamicPersistentTileSchedulerILi384ELi32ELb0ELb0ELb1EEEEEEEEEvNT_6ParamsE --------------------------
	.section	.text._ZN7cutlass13device_kernelIN5flash11enable_sm90INS1_16FlashAttnFwdSm90INS1_25CollectiveMainloopFwdSm90ILi2EN4cute5tupleIJNS5_1CILi1EEES8_S8_EEENS6_IJNS7_ILi192EEENS7_ILi128EEENS7_ILi64EEEEEELi64ENS_10bfloat16_tEfNS_4arch4Sm90ELb1ELb0ELb1ELb0ELb0ELb0ELb0ELb1ELb1ELb0ELb0ELb0EEENS1_21CollectiveEpilogueFwdINS6_IJSA_SC_SB_EEES9_SE_SG_Li384ELb0ELb0ELb0ELb0EEENS1_30DynamicPersistentTileSchedulerILi384ELi32ELb0ELb0ELb1EEEEEEEEEvNT_6ParamsE,"ax",@progbits
	.align	128
.text._ZN7cutlass13device_kernelIN5flash11enable_sm90INS1_16FlashAttnFwdSm90INS1_25CollectiveMainloopFwdSm90ILi2EN4cute5tupleIJNS5_1CILi1EEES8_S8_EEENS6_IJNS7_ILi192EEENS7_ILi128EEENS7_ILi64EEEEEELi64ENS_10bfloat16_tEfNS_4arch4Sm90ELb1ELb0ELb1ELb0ELb0ELb0ELb0ELb1ELb1ELb0ELb0ELb0EEENS1_21CollectiveEpilogueFwdINS6_IJSA_SC_SB_EEES9_SE_SG_Li384ELb0ELb0ELb0ELb0EEENS1_30DynamicPersistentTileSchedulerILi384ELi32ELb0ELb0ELb1EEEEEEEEEvNT_6ParamsE:
        .type           _ZN7cutlass13device_kernelIN5flash11enable_sm90INS1_16FlashAttnFwdSm90INS1_25CollectiveMainloopFwdSm90ILi2EN4cute5tupleIJNS5_1CILi1EEES8_S8_EEENS6_IJNS7_ILi192EEENS7_ILi128EEENS7_ILi64EEEEEELi64ENS_10bfloat16_tEfNS_4arch4Sm90ELb1ELb0ELb1ELb0ELb0ELb0ELb0ELb1ELb1ELb0ELb0ELb0EEENS1_21CollectiveEpilogueFwdINS6_IJSA_SC_SB_EEES9_SE_SG_Li384ELb0ELb0ELb0ELb0EEENS1_30DynamicPersistentTileSchedulerILi384ELi32ELb0ELb0ELb1EEEEEEEEEvNT_6ParamsE,@function
        .size           _ZN7cutlass13device_kernelIN5flash11enable_sm90INS1_16FlashAttnFwdSm90INS1_25CollectiveMainloopFwdSm90ILi2EN4cute5tupleIJNS5_1CILi1EEES8_S8_EEENS6_IJNS7_ILi192EEENS7_ILi128EEENS7_ILi64EEEEEELi64ENS_10bfloat16_tEfNS_4arch4Sm90ELb1ELb0ELb1ELb0ELb0ELb0ELb0ELb1ELb1ELb0ELb0ELb0EEENS1_21CollectiveEpilogueFwdINS6_IJSA_SC_SB_EEES9_SE_SG_Li384ELb0ELb0ELb0ELb0EEENS1_30DynamicPersistentTileSchedulerILi384ELi32ELb0ELb0ELb1EEEEEEEEEvNT_6ParamsE,(.L_x_15 - _ZN7cutlass13device_kernelIN5flash11enable_sm90INS1_16FlashAttnFwdSm90INS1_25CollectiveMainloopFwdSm90ILi2EN4cute5tupleIJNS5_1CILi1EEES8_S8_EEENS6_IJNS7_ILi192EEENS7_ILi128EEENS7_ILi64EEEEEELi64ENS_10bfloat16_tEfNS_4arch4Sm90ELb1ELb0ELb1ELb0ELb0ELb0ELb0ELb1ELb1ELb0ELb0ELb0EEENS1_21CollectiveEpilogueFwdINS6_IJSA_SC_SB_EEES9_SE_SG_Li384ELb0ELb0ELb0ELb0EEENS1_30DynamicPersistentTileSchedulerILi384ELi32ELb0ELb0ELb1EEEEEEEEEvNT_6ParamsE)
        .other          _ZN7cutlass13device_kernelIN5flash11enable_sm90INS1_16FlashAttnFwdSm90INS1_25CollectiveMainloopFwdSm90ILi2EN4cute5tupleIJNS5_1CILi1EEES8_S8_EEENS6_IJNS7_ILi192EEENS7_ILi128EEENS7_ILi64EEEEEELi64ENS_10bfloat16_tEfNS_4arch4Sm90ELb1ELb0ELb1ELb0ELb0ELb0ELb0ELb1ELb1ELb0ELb0ELb0EEENS1_21CollectiveEpilogueFwdINS6_IJSA_SC_SB_EEES9_SE_SG_Li384ELb0ELb0ELb0ELb0EEENS1_30DynamicPersistentTileSchedulerILi384ELi32ELb0ELb0ELb1EEEEEEEEEvNT_6ParamsE,@"STO_CUDA_ENTRY STV_DEFAULT"
_ZN7cutlass13device_kernelIN5flash11enable_sm90INS1_16FlashAttnFwdSm90INS1_25CollectiveMainloopFwdSm90ILi2EN4cute5tupleIJNS5_1CILi1EEES8_S8_EEENS6_IJNS7_ILi192EEENS7_ILi128EEENS7_ILi64EEEEEELi64ENS_10bfloat16_tEfNS_4arch4Sm90ELb1ELb0ELb1ELb0ELb0ELb0ELb0ELb1ELb1ELb0ELb0ELb0EEENS1_21CollectiveEpilogueFwdINS6_IJSA_SC_SB_EEES9_SE_SG_Li384ELb0ELb0ELb0ELb0EEENS1_30DynamicPersistentTileSchedulerILi384ELi32ELb0ELb0ELb1EEEEEEEEEvNT_6ParamsE:
[----:B------:R-:W-:Y:S01]  /*0000*/  LDC R1, c[0x0][0x37c] ;  /* 0x0000df00ff017b82 */ /* 0x000fe20000000800 */
[----:B------:R-:W-:Y:S05]  /*0010*/  EXIT ;  /* 0x000000000000794d */ /* 0x000fea0003800000 */
.L_x_6:
        /* <DEDUP_REMOVED lines=14> */
.L_x_15:


//--------------------- .text._ZN7cutlass13device_kernelIN5flash11enable_sm90INS1_16FlashAttnFwdSm90INS1_25CollectiveMainloopFwdSm90ILi2EN4cute5tupleIJNS5_1CILi1EEES8_S8_EEENS6_IJNS7_ILi192EEENS7_ILi128EEENS7_ILi64EEEEEELi64ENS_10bfloat16_tEfNS_4arch4Sm90ELb1ELb0ELb1ELb1ELb0ELb0ELb0ELb1ELb1ELb0ELb0ELb0EEENS1_21CollectiveEpilogueFwdINS6_IJSA_SC_SB_EEES9_SE_SG_Li384ELb1ELb0ELb0ELb0EEENS1_36VarlenDynamicPersistentTileSchedulerILi192ELi128ELi384ELi32ELb0ELb0ELb1ELb1ELb1ELb1EEEEEEEEEvNT_6ParamsE --------------------------
	.section	.text._ZN7cutlass13device_kernelIN5flash11enable_sm90INS1_16FlashAttnFwdSm90INS1_25CollectiveMainloopFwdSm90ILi2EN4cute5tupleIJNS5_1CILi1EEES8_S8_EEENS6_IJNS7_ILi192EEENS7_ILi128EEENS7_ILi64EEEEEELi64ENS_10bfloat16_tEfNS_4arch4Sm90ELb1ELb0ELb1ELb1ELb0ELb0ELb0ELb1ELb1ELb0ELb0ELb0EEENS1_21CollectiveEpilogueFwdINS6_IJSA_SC_SB_EEES9_SE_SG_Li384ELb1ELb0ELb0ELb0EEENS1_36VarlenDynamicPersistentTileSchedulerILi192ELi128ELi384ELi32ELb0ELb0ELb1ELb1ELb1ELb1EEEEEEEEEvNT_6ParamsE,"ax",@progbits
	.align	128
.text._ZN7cutlass13device_kernelIN5flash11enable_sm90INS1_16FlashAttnFwdSm90INS1_25CollectiveMainloopFwdSm90ILi2EN4cute5tupleIJNS5_1CILi1EEES8_S8_EEENS6_IJNS7_ILi192EEENS7_ILi128EEENS7_ILi64EEEEEELi64ENS_10bfloat16_tEfNS_4arch4Sm90ELb1ELb0ELb1ELb1ELb0ELb0ELb0ELb1ELb1ELb0ELb0ELb0EEENS1_21CollectiveEpilogueFwdINS6_IJSA_SC_SB_EEES9_SE_SG_Li384ELb1ELb0ELb0ELb0EEENS1_36VarlenDynamicPersistentTileSchedulerILi192ELi128ELi384ELi32ELb0ELb0ELb1ELb1ELb1ELb1EEEEEEEEEvNT_6ParamsE:
        .type           _ZN7cutlass13device_kernelIN5flash11enable_sm90INS1_16FlashAttnFwdSm90INS1_25CollectiveMainloopFwdSm90ILi2EN4cute5tupleIJNS5_1CILi1EEES8_S8_EEENS6_IJNS7_ILi192EEENS7_ILi128EEENS7_ILi64EEEEEELi64ENS_10bfloat16_tEfNS_4arch4Sm90ELb1ELb0ELb1ELb1ELb0ELb0ELb0ELb1ELb1ELb0ELb0ELb0EEENS1_21CollectiveEpilogueFwdINS6_IJSA_SC_SB_EEES9_SE_SG_Li384ELb1ELb0ELb0ELb0EEENS1_36VarlenDynamicPersistentTileSchedulerILi192ELi128ELi384ELi32ELb0ELb0ELb1ELb1ELb1ELb1EEEEEEEEEvNT_6ParamsE,@function
        .size           _ZN7cutlass13device_kernelIN5flash11enable_sm90INS1_16FlashAttnFwdSm90INS1_25CollectiveMainloopFwdSm90ILi2EN4cute5tupleIJNS5_1CILi1EEES8_S8_EEENS6_IJNS7_ILi192EEENS7_ILi128EEENS7_ILi64EEEEEELi64ENS_10bfloat16_tEfNS_4arch4Sm90ELb1ELb0ELb1ELb1ELb0ELb0ELb0ELb1ELb1ELb0ELb0ELb0EEENS1_21CollectiveEpilogueFwdINS6_IJSA_SC_SB_EEES9_SE_SG_Li384ELb1ELb0ELb0ELb0EEENS1_36VarlenDynamicPersistentTileSchedulerILi192ELi128ELi384ELi32ELb0ELb0ELb1ELb1ELb1ELb1EEEEEEEEEvNT_6ParamsE,(.L_x_16 - _ZN7cutlass13device_kernelIN5flash11enable_sm90INS1_16FlashAttnFwdSm90INS1_25CollectiveMainloopFwdSm90ILi2EN4cute5tupleIJNS5_1CILi1EEES8_S8_EEENS6_IJNS7_ILi192EEENS7_ILi128EEENS7_ILi64EEEEEELi64ENS_10bfloat16_tEfNS_4arch4Sm90ELb1ELb0ELb1ELb1ELb0ELb0ELb0ELb1ELb1ELb0ELb0ELb0EEENS1_21CollectiveEpilogueFwdINS6_IJSA_SC_SB_EEES9_SE_SG_Li384ELb1ELb0ELb0ELb0EEENS1_36VarlenDynamicPersistentTileSchedulerILi192ELi128ELi384ELi32ELb0ELb0ELb1ELb1ELb1ELb1EEEEEEEEEvNT_6ParamsE)
        .other          _ZN7cutlass13device_kernelIN5flash11enable_sm90INS1_16FlashAttnFwdSm90INS1_25CollectiveMainloopFwdSm90ILi2EN4cute5tupleIJNS5_1CILi1EEES8_S8_EEENS6_IJNS7_ILi192EEENS7_ILi128EEENS7_ILi64EEEEEELi64ENS_10bfloat16_tEfNS_4arch4Sm90ELb1ELb0ELb1ELb1ELb0ELb0ELb0ELb1ELb1ELb0ELb0ELb0EEENS1_21CollectiveEpilogueFwdINS6_IJSA_SC_SB_EEES9_SE_SG_Li384ELb1ELb0ELb0ELb0EEENS1_36VarlenDynamicPersistentTileSchedulerILi192ELi128ELi384ELi32ELb0ELb0ELb1ELb1ELb1ELb1EEEEEEEEEvNT_6ParamsE,@"STO_CUDA_ENTRY STV_DEFAULT"
_ZN7cutlass13device_kernelIN5flash11enable_sm90INS1_16FlashAttnFwdSm90INS1_25CollectiveMainloopFwdSm90ILi2EN4cute5tupleIJNS5_1CILi1EEES8_S8_EEENS6_IJNS7_ILi192EEENS7_ILi128EEENS7_ILi64EEEEEELi64ENS_10bfloat16_tEfNS_4arch4Sm90ELb1ELb0ELb1ELb1ELb0ELb0ELb0ELb1ELb1ELb0ELb0ELb0EEENS1_21CollectiveEpilogueFwdINS6_IJSA_SC_SB_EEES9_SE_SG_Li384ELb1ELb0ELb0ELb0EEENS1_36VarlenDynamicPersistentTileSchedulerILi192ELi128ELi384ELi32ELb0ELb0ELb1ELb1ELb1ELb1EEEEEEEEEvNT_6ParamsE:
[----:B------:R-:W-:Y:S01]  /*0000*/  LDC R1, c[0x0][0x37c] ;  /* 0x0000df00ff017b82 */ /* 0x000fe20000000800 */
[----:B------:R-:W-:Y:S05]  /*0010*/  EXIT ;  /* 0x000000000000794d */ /* 0x000fea0003800000 */
.L_x_7:
        /* <DEDUP_REMOVED lines=14> */
.L_x_16:


//--------------------- .text._ZN7cutlass13device_kernelIN5flash11enable_sm90INS1_16FlashAttnFwdSm90INS1_25CollectiveMainloopFwdSm90ILi2EN4cute5tupleIJNS5_1CILi1EEES8_S8_EEENS6_IJNS7_ILi192EEENS7_ILi128EEENS7_ILi64EEEEEELi64ENS_10bfloat16_tEfNS_4arch4Sm90ELb1ELb0ELb1ELb1ELb0ELb1ELb0ELb1ELb1ELb0ELb0ELb0EEENS1_21CollectiveEpilogueFwdINS6_IJSA_SC_SB_EEES9_SE_SG_Li384ELb1ELb0ELb0ELb0EEENS1_36VarlenDynamicPersistentTileSchedulerILi192ELi128ELi384ELi32ELb0ELb0ELb1ELb1ELb1ELb1EEEEEEEEEvNT_6ParamsE --------------------------
	.section	.text._ZN7cutlass13device_kernelIN5flash11enable_sm90INS1_16FlashAttnFwdSm90INS1_25CollectiveMainloopFwdSm90ILi2EN4cute5tupleIJNS5_1CILi1EEES8_S8_EEENS6_IJNS7_ILi192EEENS7_ILi128EEENS7_ILi64EEEEEELi64ENS_10bfloat16_tEfNS_4arch4Sm90ELb1ELb0ELb1ELb1ELb0ELb1ELb0ELb1ELb1ELb0ELb0ELb0EEENS1_21CollectiveEpilogueFwdINS6_IJSA_SC_SB_EEES9_SE_SG_Li384ELb1ELb0ELb0ELb0EEENS1_36VarlenDynamicPersistentTileSchedulerILi192ELi128ELi384ELi32ELb0ELb0ELb1ELb1ELb1ELb1EEEEEEEEEvNT_6ParamsE,"ax",@progbits
	.align	128
.text._ZN7cutlass13device_kernelIN5flash11enable_sm90INS1_16FlashAttnFwdSm90INS1_25CollectiveMainloopFwdSm90ILi2EN4cute5tupleIJNS5_1CILi1EEES8_S8_EEENS6_IJNS7_ILi192EEENS7_ILi128EEENS7_ILi64EEEEEELi64ENS_10bfloat16_tEfNS_4arch4Sm90ELb1ELb0ELb1ELb1ELb0ELb1ELb0ELb1ELb1ELb0ELb0ELb0EEENS1_21CollectiveEpilogueFwdINS6_IJSA_SC_SB_EEES9_SE_SG_Li384ELb1ELb0ELb0ELb0EEENS1_36VarlenDynamicPersistentTileSchedulerILi192ELi128ELi384ELi32ELb0ELb0ELb1ELb1ELb1ELb1EEEEEEEEEvNT_6ParamsE:
        .type           _ZN7cutlass13device_kernelIN5flash11enable_sm90INS1_16FlashAttnFwdSm90INS1_25CollectiveMainloopFwdSm90ILi2EN4cute5tupleIJNS5_1CILi1EEES8_S8_EEENS6_IJNS7_ILi192EEENS7_ILi128EEENS7_ILi64EEEEEELi64ENS_10bfloat16_tEfNS_4arch4Sm90ELb1ELb0ELb1ELb1ELb0ELb1ELb0ELb1ELb1ELb0ELb0ELb0EEENS1_21CollectiveEpilogueFwdINS6_IJSA_SC_SB_EEES9_SE_SG_Li384ELb1ELb0ELb0ELb0EEENS1_36VarlenDynamicPersistentTileSchedulerILi192ELi128ELi384ELi32ELb0ELb0ELb1ELb1ELb1ELb1EEEEEEEEEvNT_6ParamsE,@function
        .size           _ZN7cutlass13device_kernelIN5flash11enable_sm90INS1_16FlashAttnFwdSm90INS1_25CollectiveMainloopFwdSm90ILi2EN4cute5tupleIJNS5_1CILi1EEES8_S8_EEENS6_IJNS7_ILi192EEENS7_ILi128EEENS7_ILi64EEEEEELi64ENS_10bfloat16_tEfNS_4arch4Sm90ELb1ELb0ELb1ELb1ELb0ELb1ELb0ELb1ELb1ELb0ELb0ELb0EEENS1_21CollectiveEpilogueFwdINS6_IJSA_SC_SB_EEES9_SE_SG_Li384ELb1ELb0ELb0ELb0EEENS1_36VarlenDynamicPersistentTileSchedulerILi192ELi128ELi384ELi32ELb0ELb0ELb1ELb1ELb1ELb1EEEEEEEEEvNT_6ParamsE,(.L_x_17 - _ZN7cutlass13device_kernelIN5flash11enable_sm90INS1_16FlashAttnFwdSm90INS1_25CollectiveMainloopFwdSm90ILi2EN4cute5tupleIJNS5_1CILi1EEES8_S8_EEENS6_IJNS7_ILi192EEENS7_ILi128EEENS7_ILi64EEEEEELi64ENS_10bfloat16_tEfNS_4arch4Sm90ELb1ELb0ELb1ELb1ELb0ELb1ELb0ELb1ELb1ELb0ELb0ELb0EEENS1_21CollectiveEpilogueFwdINS6_IJSA_SC_SB_EEES9_SE_SG_Li384ELb1ELb0ELb0ELb0EEENS1_36VarlenDynamicPersistentTileSchedulerILi192ELi128ELi384ELi32ELb0ELb0ELb1ELb1ELb1ELb1EEEEEEEEEvNT_6ParamsE)
        .other          _ZN7cutlass13device_kernelIN5flash11enable_sm90INS1_16FlashAttnFwdSm90INS1_25CollectiveMainloopFwdSm90ILi2EN4cute5tupleIJNS5_1CILi1EEES8_S8_EEENS6_IJNS7_ILi192EEENS7_ILi128EEENS7_ILi64EEEEEELi64ENS_10bfloat16_tEfNS_4arch4Sm90ELb1ELb0ELb1ELb1ELb0ELb1ELb0ELb1ELb1ELb0ELb0ELb0EEENS1_21CollectiveEpilogueFwdINS6_IJSA_SC_SB_EEES9_SE_SG_Li384ELb1ELb0ELb0ELb0EEENS1_36VarlenDynamicPersistentTileSchedulerILi192ELi128ELi384ELi32ELb0ELb0ELb1ELb1ELb1ELb1EEEEEEEEEvNT_6ParamsE,@"STO_CUDA_ENTRY STV_DEFAULT"
_ZN7cutlass13device_kernelIN5flash11enable_sm90INS1_16FlashAttnFwdSm90INS1_25CollectiveMainloopFwdSm90ILi2EN4cute5tupleIJNS5_1CILi1EEES8_S8_EEENS6_IJNS7_ILi192EEENS7_ILi128EEENS7_ILi64EEEEEELi64ENS_10bfloat16_tEfNS_4arch4Sm90ELb1ELb0ELb1ELb1ELb0ELb1ELb0ELb1ELb1ELb0ELb0ELb0EEENS1_21CollectiveEpilogueFwdINS6_IJSA_SC_SB_EEES9_SE_SG_Li384ELb1ELb0ELb0ELb0EEENS1_36VarlenDynamicPersistentTileSchedulerILi192ELi128ELi384ELi32ELb0ELb0ELb1ELb1ELb1ELb1EEEEEEEEEvNT_6ParamsE:
[----:B------:R-:W-:Y:S01]  /*0000*/  LDC R1, c[0x0][0x37c] ;  /* 0x0000df00ff017b82 */ /* 0x000fe20000000800 */
[----:B------:R-:W-:Y:S05]  /*0010*/  EXIT ;  /* 0x000000000000794d */ /* 0x000fea0003800000 */
.L_x_8:
        /* <DEDUP_REMOVED lines=14> */
.L_x_17:


//--------------------- .nv.shared.reserved.0     --------------------------
	.section	.nv.shared.reserved.0,"aw",@nobits
	.weak		__nv_reservedSMEM_offset_0_alias
	.size		__nv_reservedSMEM_offset_0_alias, 0, 64
	.other		__nv_reservedSMEM_offset_0_alias,@"STO_CUDA_RESERVED_SHARED STV_DEFAULT"
__nv_reservedSMEM_offset_0_alias:
	.zero		0
	.zero		64


//--------------------- .nv.global                --------------------------
	.section	.nv.global,"aw",@nobits
.nv.global:
	.type		_ZN73_INTERNAL_22021ef2_37_flash_fwd_hdim64_bf16_softcap_sm90_cu_49158569_33824cute1_E,@object
	.size		_ZN73_INTERNAL_22021ef2_37_flash_fwd_hdim64_bf16_softcap_sm90_cu_49158569_33824cute1_E,(_ZN73_INTERNAL_22021ef2_37_flash_fwd_hdim64_bf16_softcap_sm90_cu_49158569_33824cuda3std3__45__cpo6cbeginE - _ZN73_INTERNAL_22021ef2_37_flash_fwd_hdim64_bf16_softcap_sm90_cu_49158569_33824cute1_E)
_ZN73_INTERNAL_22021ef2_37_flash_fwd_hdim64_bf16_softcap_sm90_cu_49158569_33824cute1_E:
	.zero		1
	.type		_ZN73_INTERNAL_22021ef2_37_flash_fwd_hdim64_bf16_softcap_sm90_cu_49158569_33824cuda3std3__45__cpo6cbeginE,@object
	.size		_ZN73_INTERNAL_22021ef2_37_flash_fwd_hdim64_bf16_softcap_sm90_cu_49158569_33824cuda3std3__45__cpo6cbeginE,(_ZN73_INTERNAL_22021ef2_37_flash_fwd_hdim64_bf16_softcap_sm90_cu_49158569_33824cuda3std3__48in_placeE - _ZN73_INTERNAL_22021ef2_37_flash_fwd_hdim64_bf16_softcap_sm90_cu_49158569_33824cuda3std3__45__cpo6cbeginE)
_ZN73_INTERNAL_22021ef2_37_flash_fwd_hdim64_bf16_softcap_sm90_cu_49158569_33824cuda3std3__45__cpo6cbeginE:
	.zero		1
	.type		_ZN73_INTERNAL_22021ef2_37_flash_fwd_hdim64_bf16_softcap_sm90_cu_49158569_33824cuda3std3__48in_placeE,@object
	.size		_ZN73_INTERNAL_22021ef2_37_flash_fwd_hdim64_bf16_softcap_sm90_cu_49158569_33824cuda3std3__48in_placeE,(_ZN73_INTERNAL_22021ef2_37_flash_fwd_hdim64_bf16_softcap_sm90_cu_49158569_33824cuda3std6ranges3__45__cpo9iter_moveE - _ZN73_INTERNAL_22021ef2_37_flash_fwd_hdim64_bf16_softcap_sm90_cu_49158569_33824cuda3std3__48in_placeE)
_ZN73_INTERNAL_22021ef2_37_flash_fwd_hdim64_bf16_softcap_sm90_cu_49158569_33824cuda3std3__48in_placeE:
	.zero		1
	.type		_ZN73_INTERNAL_22021ef2_37_flash_fwd_hdim64_bf16_softcap_sm90_cu_49158569_33824cuda3std6ranges3__45__cpo9iter_moveE,@object
	.size		_ZN73_INTERNAL_22021ef2_37_flash_fwd_hdim64_bf16_softcap_sm90_cu_49158569_33824cuda3std6ranges3__45__cpo9iter_moveE,(_ZN73_INTERNAL_22021ef2_37_flash_fwd_hdim64_bf16_softcap_sm90_cu_49158569_33824cuda3std3__45__cpo5beginE - _ZN73_INTERNAL_22021ef2_37_flash_fwd_hdim64_bf16_softcap_sm90_cu_49158569_33824cuda3std6ranges3__45__cpo9iter_moveE)
_ZN73_INTERNAL_22021ef2_37_flash_fwd_hdim64_bf16_softcap_sm90_cu_49158569_33824cuda3std6ranges3__45__cpo9iter_moveE:
	.zero		1
	.type		_ZN73_INTERNAL_22021ef2_37_flash_fwd_hdim64_bf16_softcap_sm90_cu_49158569_33824cuda3std3__45__cpo5beginE,@object
	.size		_ZN73_INTERNAL_22021ef2_37_flash_fwd_hdim64_bf16_softcap_sm90_cu_49158569_33824cuda3std3__45__cpo5beginE,(_ZN73_INTERNAL_22021ef2_37_flash_fwd_hdim64_bf16_softcap_sm90_cu_49158569_33824cuda3std3__475_GLOBAL__N__22021ef2_37_flash_fwd_hdim64_bf16_softcap_sm90_cu_49158569_33826ignoreE - _ZN73_INTERNAL_22021ef2_37_flash_fwd_hdim64_bf16_softcap_sm90_cu_49158569_33824cuda3std3__45__cpo5beginE)
_ZN73_INTERNAL_22021ef2_37_flash_fwd_hdim64_bf16_softcap_sm90_cu_49158569_33824cuda3std3__45__cpo5beginE:
	.zero		1
	.type		_ZN73_INTERNAL_22021ef2_37_flash_fwd_hdim64_bf16_softcap_sm90_cu_49158569_33824cuda3std3__475_GLOBAL__N__22021ef2_37_flash_fwd_hdim64_bf16_softcap_sm90_cu_49158569_33826ignoreE,@object
	.size		_ZN73_INTERNAL_22021ef2_37_flash_fwd_hdim64_bf16_softcap_sm90_cu_49158569_33824cuda3std3__475_GLOBAL__N__22021ef2_37_flash_fwd_hdim64_bf16_softcap_sm90_cu_49158569_33826ignoreE,(_ZN73_INTERNAL_22021ef2_37_flash_fwd_hdim64_bf16_softcap_sm90_cu_49158569_33824cute7productE - _ZN73_INTERNAL_22021ef2_37_flash_fwd_hdim64_bf16_softcap_sm90_cu_49158569_33824cuda3std3__475_GLOBAL__N__22021ef2_37_flash_fwd_hdim64_bf16_softcap_sm90_cu_49158569_33826ignoreE)
_ZN73_INTERNAL_22021ef2_37_flash_fwd_hdim64_bf16_softcap_sm90_cu_49158569_33824cuda3std3__475_GLOBAL__N__22021ef2_37_flash_fwd_hdim64_bf16_softcap_sm90_cu_49158569_33826ignoreE:
	.zero		1
	.type		_ZN73_INTERNAL_22021ef2_37_flash_fwd_hdim64_bf16_softcap_sm90_cu_49158569_33824cute7productE,@object
	.size		_ZN73_INTERNAL_22021ef2_37_flash_fwd_hdim64_bf16_softcap_sm90_cu_49158569_33824cute7productE,(_ZN73_INTERNAL_22021ef2_37_flash_fwd_hdim64_bf16_softcap_sm90_cu_49158569_33824cuda3std3__45__cpo3endE - _ZN73_INTERNAL_22021ef2_37_flash_fwd_hdim64_bf16_softcap_sm90_cu_49158569_33824cute7productE)
_ZN73_INTERNAL_22021ef2_37_flash_fwd_hdim64_bf16_softcap_sm90_cu_49158569_33824cute7productE:
	.zero		1
	.type		_ZN73_INTERNAL_22021ef2_37_flash_fwd_hdim64_bf16_softcap_sm90_cu_49158569_33824cuda3std3__45__cpo3endE,@object
	.size		_ZN73_INTERNAL_22021ef2_37_flash_fwd_hdim64_bf16_softcap_sm90_cu_49158569_33824cuda3std3__45__cpo3endE,(_ZN73_INTERNAL_22021ef2_37_flash_fwd_hdim64_bf16_softcap_sm90_cu_49158569_33824cuda3std3__419piecewise_constructE - _ZN73_INTERNAL_22021ef2_37_flash_fwd_hdim64_bf16_softcap_sm90_cu_49158569_33824cuda3std3__45__cpo3endE)
_ZN73_INTERNAL_22021ef2_37_flash_fwd_hdim64_bf16_softcap_sm90_cu_49158569_33824cuda3std3__45__cpo3endE:
	.zero		1
	.type		_ZN73_INTERNAL_22021ef2_37_flash_fwd_hdim64_bf16_softcap_sm90_cu_49158569_33824cuda3std3__419piecewise_constructE,@object
	.size		_ZN73_INTERNAL_22021ef2_37_flash_fwd_hdim64_bf16_softcap_sm90_cu_49158569_33824cuda3std3__419piecewise_constructE,(_ZN73_INTERNAL_22021ef2_37_flash_fwd_hdim64_bf16_softcap_sm90_cu_49158569_33824cuda3std3__45__cpo4cendE - _ZN73_INTERNAL_22021ef2_37_flash_fwd_hdim64_bf16_softcap_sm90_cu_49158569_33824cuda3std3__419piecewise_constructE)
_ZN73_INTERNAL_22021ef2_37_flash_fwd_hdim64_bf16_softcap_sm90_cu_49158569_33824cuda3std3__419piecewise_constructE:
	.zero		1
	.type		_ZN73_INTERNAL_22021ef2_37_flash_fwd_hdim64_bf16_softcap_sm90_cu_49158569_33824cuda3std3__45__cpo4cendE,@object
	.size		_ZN73_INTERNAL_22021ef2_37_flash_fwd_hdim64_bf16_softcap_sm90_cu_49158569_33824cuda3std3__45__cpo4cendE,(_ZN73_INTERNAL_22021ef2_37_flash_fwd_hdim64_bf16_softcap_sm90_cu_49158569_33824cuda3std6ranges3__45__cpo4swapE - _ZN73_INTERNAL_22021ef2_37_flash_fwd_hdim64_bf16_softcap_sm90_cu_49158569_33824cuda3std3__45__cpo4cendE)
_ZN73_INTERNAL_22021ef2_37_flash_fwd_hdim64_bf16_softcap_sm90_cu_49158569_33824cuda3std3__45__cpo4cendE:
	.zero		1
	.type		_ZN73_INTERNAL_22021ef2_37_flash_fwd_hdim64_bf16_softcap_sm90_cu_49158569_33824cuda3std6ranges3__45__cpo4swapE,@object
	.size		_ZN73_INTERNAL_22021ef2_37_flash_fwd_hdim64_bf16_softcap_sm90_cu_49158569_33824cuda3std6ranges3__45__cpo4swapE,(.L_7 - _ZN73_INTERNAL_22021ef2_37_flash_fwd_hdim64_bf16_softcap_sm90_cu_49158569_33824cuda3std6ranges3__45__cpo4swapE)
_ZN73_INTERNAL_22021ef2_37_flash_fwd_hdim64_bf16_softcap_sm90_cu_49158569_33824cuda3std6ranges3__45__cpo4swapE:
	.zero		1
.L_7:


//--------------------- .nv.constant0._ZN7cutlass13device_kernelIN5flash11enable_sm90INS1_16FlashAttnFwdSm90INS1_25CollectiveMainloopFwdSm90ILi2EN4cute5tupleIJNS5_1CILi1EEES8_S8_EEENS6_IJNS7_ILi192EEESA_NS7_ILi64EEEEEELi64ENS_10bfloat16_tEfNS_4arch4Sm90ELb0ELb0ELb1ELb0ELb0ELb0ELb0ELb0ELb1ELb0ELb0ELb0EEENS1_21CollectiveEpilogueFwdINS6_IJSA_SB_SA_EEES9_SD_SF_Li384ELb0ELb0ELb0ELb0EEENS1_29StaticPersistentTileSchedulerILb0EEEEEEEEEvNT_6ParamsE --------------------------
	.section	.nv.constant0._ZN7cutlass13device_kernelIN5flash11enable_sm90INS1_16FlashAttnFwdSm90INS1_25CollectiveMainloopFwdSm90ILi2EN4cute5tupleIJNS5_1CILi1EEES8_S8_EEENS6_IJNS7_ILi192EEESA_NS7_ILi64EEEEEELi64ENS_10bfloat16_tEfNS_4arch4Sm90ELb0ELb0ELb1ELb0ELb0ELb0ELb0ELb0ELb1ELb0ELb0ELb0EEENS1_21CollectiveEpilogueFwdINS6_IJSA_SB_SA_EEES9_SD_SF_Li384ELb0ELb0ELb0ELb0EEENS1_29StaticPersistentTileSchedulerILb0EEEEEEEEEvNT_6ParamsE,"a",@progbits
	.sectionflags	@""
	.align	4
.nv.constant0._ZN7cutlass13device_kernelIN5flash11enable_sm90INS1_16FlashAttnFwdSm90INS1_25CollectiveMainloopFwdSm90ILi2EN4cute5tupleIJNS5_1CILi1EEES8_S8_EEENS6_IJNS7_ILi192EEESA_NS7_ILi64EEEEEELi64ENS_10bfloat16_tEfNS_4arch4Sm90ELb0ELb0ELb1ELb0ELb0ELb0ELb0ELb0ELb1ELb0ELb0ELb0EEENS1_21CollectiveEpilogueFwdINS6_IJSA_SB_SA_EEES9_SD_SF_Li384ELb0ELb0ELb0ELb0EEENS1_29StaticPersistentTileSchedulerILb0EEEEEEEEEvNT_6ParamsE:
	.zero		3840


//--------------------- .nv.constant0._ZN7cutlass13device_kernelIN5flash11enable_sm90INS1_16FlashAttnFwdSm90INS1_25CollectiveMainloopFwdSm90ILi2EN4cute5tupleIJNS5_1CILi1EEES8_S8_EEENS6_IJNS7_ILi192EEESA_NS7_ILi64EEEEEELi64ENS_10bfloat16_tEfNS_4arch4Sm90ELb0ELb0ELb1ELb1ELb0ELb0ELb0ELb0ELb1ELb0ELb0ELb0EEENS1_21CollectiveEpilogueFwdINS6_IJSA_SB_SA_EEES9_SD_SF_Li384ELb1ELb0ELb0ELb0EEENS1_36VarlenDynamicPersistentTileSchedulerILi192ELi192ELi384ELi32ELb0ELb0ELb1ELb0ELb1ELb1EEEEEEEEEvNT_6ParamsE --------------------------
	.section	.nv.constant0._ZN7cutlass13device_kernelIN5flash11enable_sm90INS1_16FlashAttnFwdSm90INS1_25CollectiveMainloopFwdSm90ILi2EN4cute5tupleIJNS5_1CILi1EEES8_S8_EEENS6_IJNS7_ILi192EEESA_NS7_ILi64EEEEEELi64ENS_10bfloat16_tEfNS_4arch4Sm90ELb0ELb0ELb1ELb1ELb0ELb0ELb0ELb0ELb1ELb0ELb0ELb0EEENS1_21CollectiveEpilogueFwdINS6_IJSA_SB_SA_EEES9_SD_SF_Li384ELb1ELb0ELb0ELb0EEENS1_36VarlenDynamicPersistentTileSchedulerILi192ELi192ELi384ELi32ELb0ELb0ELb1ELb0ELb1ELb1EEEEEEEEEvNT_6ParamsE,"a",@progbits
	.sectionflags	@""
	.align	4
.nv.constant0._ZN7cutlass13device_kernelIN5flash11enable_sm90INS1_16FlashAttnFwdSm90INS1_25CollectiveMainloopFwdSm90ILi2EN4cute5tupleIJNS5_1CILi1EEES8_S8_EEENS6_IJNS7_ILi192EEESA_NS7_ILi64EEEEEELi64ENS_10bfloat16_tEfNS_4arch4Sm90ELb0ELb0ELb1ELb1ELb0ELb0ELb0ELb0ELb1ELb0ELb0ELb0EEENS1_21CollectiveEpilogueFwdINS6_IJSA_SB_SA_EEES9_SD_SF_Li384ELb1ELb0ELb0ELb0EEENS1_36VarlenDynamicPersistentTileSchedulerILi192ELi192ELi384ELi32ELb0ELb0ELb1ELb0ELb1ELb1EEEEEEEEEvNT_6ParamsE:
	.zero		3456


//--------------------- .nv.constant0._ZN7cutlass13device_kernelIN5flash11enable_sm90INS1_16FlashAttnFwdSm90INS1_25CollectiveMainloopFwdSm90ILi2EN4cute5tupleIJNS5_1CILi1EEES8_S8_EEENS6_IJNS7_ILi192EEESA_NS7_ILi64EEEEEELi64ENS_10bfloat16_tEfNS_4arch4Sm90ELb0ELb0ELb1ELb1ELb0ELb1ELb0ELb0ELb1ELb0ELb0ELb0EEENS1_21CollectiveEpilogueFwdINS6_IJSA_SB_SA_EEES9_SD_SF_Li384ELb1ELb0ELb0ELb0EEENS1_36VarlenDynamicPersistentTileSchedulerILi192ELi192ELi384ELi32ELb0ELb0ELb1ELb0ELb1ELb1EEEEEEEEEvNT_6ParamsE --------------------------
	.section	.nv.constant0._ZN7cutlass13device_kernelIN5flash11enable_sm90INS1_16FlashAttnFwdSm90INS1_25CollectiveMainloopFwdSm90ILi2EN4cute5tupleIJNS5_1CILi1EEES8_S8_EEENS6_IJNS7_ILi192EEESA_NS7_ILi64EEEEEELi64ENS_10bfloat16_tEfNS_4arch4Sm90ELb0ELb0ELb1ELb1ELb0ELb1ELb0ELb0ELb1ELb0ELb0ELb0EEENS1_21CollectiveEpilogueFwdINS6_IJSA_SB_SA_EEES9_SD_SF_Li384ELb1ELb0ELb0ELb0EEENS1_36VarlenDynamicPersistentTileSchedulerILi192ELi192ELi384ELi32ELb0ELb0ELb1ELb0ELb1ELb1EEEEEEEEEvNT_6ParamsE,"a",@progbits
	.sectionflags	@""
	.align	4
.nv.constant0._ZN7cutlass13device_kernelIN5flash11enable_sm90INS1_16FlashAttnFwdSm90INS1_25CollectiveMainloopFwdSm90ILi2EN4cute5tupleIJNS5_1CILi1EEES8_S8_EEENS6_IJNS7_ILi192EEESA_NS7_ILi64EEEEEELi64ENS_10bfloat16_tEfNS_4arch4Sm90ELb0ELb0ELb1ELb1ELb0ELb1ELb0ELb0ELb1ELb0ELb0ELb0EEENS1_21CollectiveEpilogueFwdINS6_IJSA_SB_SA_EEES9_SD_SF_Li384ELb1ELb0ELb0ELb0EEENS1_36VarlenDynamicPersistentTileSchedulerILi192ELi192ELi384ELi32ELb0ELb0ELb1ELb0ELb1ELb1EEEEEEEEEvNT_6ParamsE:
	.zero		3456


//--------------------- .nv.constant0._ZN7cutlass13device_kernelIN5flash11enable_sm90INS1_16FlashAttnFwdSm90INS1_25CollectiveMainloopFwdSm90ILi2EN4cute5tupleIJNS5_1CILi1EEES8_S8_EEENS6_IJNS7_ILi192EEENS7_ILi128EEENS7_ILi64EEEEEELi64ENS_10bfloat16_tEfNS_4arch4Sm90ELb0ELb1ELb1ELb0ELb0ELb0ELb0ELb1ELb1ELb0ELb0ELb0EEENS1_21CollectiveEpilogueFwdINS6_IJSA_SC_SB_EEES9_SE_SG_Li384ELb0ELb0ELb0ELb0EEENS1_30DynamicPersistentTileSchedulerILi384ELi32ELb0ELb0ELb1EEEEEEEEEvNT_6ParamsE --------------------------
	.section	.nv.constant0._ZN7cutlass13device_kernelIN5flash11enable_sm90INS1_16FlashAttnFwdSm90INS1_25CollectiveMainloopFwdSm90ILi2EN4cute5tupleIJNS5_1CILi1EEES8_S8_EEENS6_IJNS7_ILi192EEENS7_ILi128EEENS7_ILi64EEEEEELi64ENS_10bfloat16_tEfNS_4arch4Sm90ELb0ELb1ELb1ELb0ELb0ELb0ELb0ELb1ELb1ELb0ELb0ELb0EEENS1_21CollectiveEpilogueFwdINS6_IJSA_SC_SB_EEES9_SE_SG_Li384ELb0ELb0ELb0ELb0EEENS1_30DynamicPersistentTileSchedulerILi384ELi32ELb0ELb0ELb1EEEEEEEEEvNT_6ParamsE,"a",@progbits
	.sectionflags	@""
	.align	4
.nv.constant0._ZN7cutlass13device_kernelIN5flash11enable_sm90INS1_16FlashAttnFwdSm90INS1_25CollectiveMainloopFwdSm90ILi2EN4cute5tupleIJNS5_1CILi1EEES8_S8_EEENS6_IJNS7_ILi192EEENS7_ILi128EEENS7_ILi64EEEEEELi64ENS_10bfloat16_tEfNS_4arch4Sm90ELb0ELb1ELb1ELb0ELb0ELb0ELb0ELb1ELb1ELb0ELb0ELb0EEENS1_21CollectiveEpilogueFwdINS6_IJSA_SC_SB_EEES9_SE_SG_Li384ELb0ELb0ELb0ELb0EEENS1_30DynamicPersistentTileSchedulerILi384ELi32ELb0ELb0ELb1EEEEEEEEEvNT_6ParamsE:
	.zero		3840


//--------------------- .nv.constant0._ZN7cutlass13device_kernelIN5flash11enable_sm90INS1_16FlashAttnFwdSm90INS1_25CollectiveMainloopFwdSm90ILi2EN4cute5tupleIJNS5_1CILi1EEES8_S8_EEENS6_IJNS7_ILi192EEENS7_ILi128EEENS7_ILi64EEEEEELi64ENS_10bfloat16_tEfNS_4arch4Sm90ELb0ELb1ELb1ELb1ELb0ELb0ELb0ELb1ELb1ELb0ELb0ELb0EEENS1_21CollectiveEpilogueFwdINS6_IJSA_SC_SB_EEES9_SE_SG_Li384ELb1ELb0ELb0ELb0EEENS1_36VarlenDynamicPersistentTileSchedulerILi192ELi128ELi384ELi32ELb0ELb0ELb1ELb1ELb0ELb1EEEEEEEEEvNT_6ParamsE --------------------------
	.section	.nv.constant0._ZN7cutlass13device_kernelIN5flash11enable_sm90INS1_16FlashAttnFwdSm90INS1_25CollectiveMainloopFwdSm90ILi2EN4cute5tupleIJNS5_1CILi1EEES8_S8_EEENS6_IJNS7_ILi192EEENS7_ILi128EEENS7_ILi64EEEEEELi64ENS_10bfloat16_tEfNS_4arch4Sm90ELb0ELb1ELb1ELb1ELb0ELb0ELb0ELb1ELb1ELb0ELb0ELb0EEENS1_21CollectiveEpilogueFwdINS6_IJSA_SC_SB_EEES9_SE_SG_Li384ELb1ELb0ELb0ELb0EEENS1_36VarlenDynamicPersistentTileSchedulerILi192ELi128ELi384ELi32ELb0ELb0ELb1ELb1ELb0ELb1EEEEEEEEEvNT_6ParamsE,"a",@progbits
	.sectionflags	@""
	.align	4
.nv.constant0._ZN7cutlass13device_kernelIN5flash11enable_sm90INS1_16FlashAttnFwdSm90INS1_25CollectiveMainloopFwdSm90ILi2EN4cute5tupleIJNS5_1CILi1EEES8_S8_EEENS6_IJNS7_ILi192EEENS7_ILi128EEENS7_ILi64EEEEEELi64ENS_10bfloat16_tEfNS_4arch4Sm90ELb0ELb1ELb1ELb1ELb0ELb0ELb0ELb1ELb1ELb0ELb0ELb0EEENS1_21CollectiveEpilogueFwdINS6_IJSA_SC_SB_EEES9_SE_SG_Li384ELb1ELb0ELb0ELb0EEENS1_36VarlenDynamicPersistentTileSchedulerILi192ELi128ELi384ELi32ELb0ELb0ELb1ELb1ELb0ELb1EEEEEEEEEvNT_6ParamsE:
	.zero		3456


//--------------------- .nv.constant0._ZN7cutlass13device_kernelIN5flash11enable_sm90INS1_16FlashAttnFwdSm90INS1_25CollectiveMainloopFwdSm90ILi2EN4cute5tupleIJNS5_1CILi1EEES8_S8_EEENS6_IJNS7_ILi192EEENS7_ILi128EEENS7_ILi64EEEEEELi64ENS_10bfloat16_tEfNS_4arch4Sm90ELb0ELb1ELb1ELb1ELb0ELb1ELb0ELb1ELb1ELb0ELb0ELb0EEENS1_21CollectiveEpilogueFwdINS6_IJSA_SC_SB_EEES9_SE_SG_Li384ELb1ELb0ELb0ELb0EEENS1_36VarlenDynamicPersistentTileSchedulerILi192ELi128ELi384ELi32ELb0ELb0ELb1ELb1ELb0ELb1EEEEEEEEEvNT_6ParamsE --------------------------
	.section	.nv.constant0._ZN7cutlass13device_kernelIN5flash11enable_sm90INS1_16FlashAttnFwdSm90INS1_25CollectiveMainloopFwdSm90ILi2EN4cute5tupleIJNS5_1CILi1EEES8_S8_EEENS6_IJNS7_ILi192EEENS7_ILi128EEENS7_ILi64EEEEEELi64ENS_10bfloat16_tEfNS_4arch4Sm90ELb0ELb1ELb1ELb1ELb0ELb1ELb0ELb1ELb1ELb0ELb0ELb0EEENS1_21CollectiveEpilogueFwdINS6_IJSA_SC_SB_EEES9_SE_SG_Li384ELb1ELb0ELb0ELb0EEENS1_36VarlenDynamicPersistentTileSchedulerILi192ELi128ELi384ELi32ELb0ELb0ELb1ELb1ELb0ELb1EEEEEEEEEvNT_6ParamsE,"a",@progbits
	.sectionflags	@""
	.align	4
.nv.constant0._ZN7cutlass13device_kernelIN5flash11enable_sm90INS1_16FlashAttnFwdSm90INS1_25CollectiveMainloopFwdSm90ILi2EN4cute5tupleIJNS5_1CILi1EEES8_S8_EEENS6_IJNS7_ILi192EEENS7_ILi128EEENS7_ILi64EEEEEELi64ENS_10bfloat16_tEfNS_4arch4Sm90ELb0ELb1ELb1ELb1ELb0ELb1ELb0ELb1ELb1ELb0ELb0ELb0EEENS1_21CollectiveEpilogueFwdINS6_IJSA_SC_SB_EEES9_SE_SG_Li384ELb1ELb0ELb0ELb0EEENS1_36VarlenDynamicPersistentTileSchedulerILi192ELi128ELi384ELi32ELb0ELb0ELb1ELb1ELb0ELb1EEEEEEEEEvNT_6ParamsE:
	.zero		3456


//--------------------- .nv.constant0._ZN7cutlass13device_kernelIN5flash11enable_sm90INS1_16FlashAttnFwdSm90INS1_25CollectiveMainloopFwdSm90ILi2EN4cute5tupleIJNS5_1CILi1EEES8_S8_EEENS6_IJNS7_ILi192EEENS7_ILi128EEENS7_ILi64EEEEEELi64ENS_10bfloat16_tEfNS_4arch4Sm90ELb1ELb0ELb1ELb0ELb0ELb0ELb0ELb1ELb1ELb0ELb0ELb0EEENS1_21CollectiveEpilogueFwdINS6_IJSA_SC_SB_EEES9_SE_SG_Li384ELb0ELb0ELb0ELb0EEENS1_30DynamicPersistentTileSchedulerILi384ELi32ELb0ELb0ELb1EEEEEEEEEvNT_6ParamsE --------------------------
	.section	.nv.constant0._ZN7cutlass13device_kernelIN5flash11enable_sm90INS1_16FlashAttnFwdSm90INS1_25CollectiveMainloopFwdSm90ILi2EN4cute5tupleIJNS5_1CILi1EEES8_S8_EEENS6_IJNS7_ILi192EEENS7_ILi128EEENS7_ILi64EEEEEELi64ENS_10bfloat16_tEfNS_4arch4Sm90ELb1ELb0ELb1ELb0ELb0ELb0ELb0ELb1ELb1ELb0ELb0ELb0EEENS1_21CollectiveEpilogueFwdINS6_IJSA_SC_SB_EEES9_SE_SG_Li384ELb0ELb0ELb0ELb0EEENS1_30DynamicPersistentTileSchedulerILi384ELi32ELb0ELb0ELb1EEEEEEEEEvNT_6ParamsE,"a",@progbits
	.sectionflags	@""
	.align	4
.nv.constant0._ZN7cutlass13device_kernelIN5flash11enable_sm90INS1_16FlashAttnFwdSm90INS1_25CollectiveMainloopFwdSm90ILi2EN4cute5tupleIJNS5_1CILi1EEES8_S8_EEENS6_IJNS7_ILi192EEENS7_ILi128EEENS7_ILi64EEEEEELi64ENS_10bfloat16_tEfNS_4arch4Sm90ELb1ELb0ELb1ELb0ELb0ELb0ELb0ELb1ELb1ELb0ELb0ELb0EEENS1_21CollectiveEpilogueFwdINS6_IJSA_SC_SB_EEES9_SE_SG_Li384ELb0ELb0ELb0ELb0EEENS1_30DynamicPersistentTileSchedulerILi384ELi32ELb0ELb0ELb1EEEEEEEEEvNT_6ParamsE:
	.zero		3840


//--------------------- .nv.constant0._ZN7cutlass13device_kernelIN5flash11enable_sm90INS1_16FlashAttnFwdSm90INS1_25CollectiveMainloopFwdSm90ILi2EN4cute5tupleIJNS5_1CILi1EEES8_S8_EEENS6_IJNS7_ILi192EEENS7_ILi128EEENS7_ILi64EEEEEELi64ENS_10bfloat16_tEfNS_4arch4Sm90ELb1ELb0ELb1ELb1ELb0ELb0ELb0ELb1ELb1ELb0ELb0ELb0EEENS1_21CollectiveEpilogueFwdINS6_IJSA_SC_SB_EEES9_SE_SG_Li384ELb1ELb0ELb0ELb0EEENS1_36VarlenDynamicPersistentTileSchedulerILi192ELi128ELi384ELi32ELb0ELb0ELb1ELb1ELb1ELb1EEEEEEEEEvNT_6ParamsE --------------------------
	.section	.nv.constant0._ZN7cutlass13device_kernelIN5flash11enable_sm90INS1_16FlashAttnFwdSm90INS1_25CollectiveMainloopFwdSm90ILi2EN4cute5tupleIJNS5_1CILi1EEES8_S8_EEENS6_IJNS7_ILi192EEENS7_ILi128EEENS7_ILi64EEEEEELi64ENS_10bfloat16_tEfNS_4arch4Sm90ELb1ELb0ELb1ELb1ELb0ELb0ELb0ELb1ELb1ELb0ELb0ELb0EEENS1_21CollectiveEpilogueFwdINS6_IJSA_SC_SB_EEES9_SE_SG_Li384ELb1ELb0ELb0ELb0EEENS1_36VarlenDynamicPersistentTileSchedulerILi192ELi128ELi384ELi32ELb0ELb0ELb1ELb1ELb1ELb1EEEEEEEEEvNT_6ParamsE,"a",@progbits
	.sectionflags	@""
	.align	4
.nv.constant0._ZN7cutlass13device_kernelIN5flash11enable_sm90INS1_16FlashAttnFwdSm90INS1_25CollectiveMainloopFwdSm90ILi2EN4cute5tupleIJNS5_1CILi1EEES8_S8_EEENS6_IJNS7_ILi192EEENS7_ILi128EEENS7_ILi64EEEEEELi64ENS_10bfloat16_tEfNS_4arch4Sm90ELb1ELb0ELb1ELb1ELb0ELb0ELb0ELb1ELb1ELb0ELb0ELb0EEENS1_21CollectiveEpilogueFwdINS6_IJSA_SC_SB_EEES9_SE_SG_Li384ELb1ELb0ELb0ELb0EEENS1_36VarlenDynamicPersistentTileSchedulerILi192ELi128ELi384ELi32ELb0ELb0ELb1ELb1ELb1ELb1EEEEEEEEEvNT_6ParamsE:
	.zero		3456


//--------------------- .nv.constant0._ZN7cutlass13device_kernelIN5flash11enable_sm90INS1_16FlashAttnFwdSm90INS1_25CollectiveMainloopFwdSm90ILi2EN4cute5tupleIJNS5_1CILi1EEES8_S8_EEENS6_IJNS7_ILi192EEENS7_ILi128EEENS7_ILi64EEEEEELi64ENS_10bfloat16_tEfNS_4arch4Sm90ELb1ELb0ELb1ELb1ELb0ELb1ELb0ELb1ELb1ELb0ELb0ELb0EEENS1_21CollectiveEpilogueFwdINS6_IJSA_SC_SB_EEES9_SE_SG_Li384ELb1ELb0ELb0ELb0EEENS1_36VarlenDynamicPersistentTileSchedulerILi192ELi128ELi384ELi32ELb0ELb0ELb1ELb1ELb1ELb1EEEEEEEEEvNT_6ParamsE --------------------------
	.section	.nv.constant0._ZN7cutlass13device_kernelIN5flash11enable_sm90INS1_16FlashAttnFwdSm90INS1_25CollectiveMainloopFwdSm90ILi2EN4cute5tupleIJNS5_1CILi1EEES8_S8_EEENS6_IJNS7_ILi192EEENS7_ILi128EEENS7_ILi64EEEEEELi64ENS_10bfloat16_tEfNS_4arch4Sm90ELb1ELb0ELb1ELb1ELb0ELb1ELb0ELb1ELb1ELb0ELb0ELb0EEENS1_21CollectiveEpilogueFwdINS6_IJSA_SC_SB_EEES9_SE_SG_Li384ELb1ELb0ELb0ELb0EEENS1_36VarlenDynamicPersistentTileSchedulerILi192ELi128ELi384ELi32ELb0ELb0ELb1ELb1ELb1ELb1EEEEEEEEEvNT_6ParamsE,"a",@progbits
	.sectionflags	@""
	.align	4
.nv.constant0._ZN7cutlass13device_kernelIN5flash11enable_sm90INS1_16FlashAttnFwdSm90INS1_25CollectiveMainloopFwdSm90ILi2EN4cute5tupleIJNS5_1CILi1EEES8_S8_EEENS6_IJNS7_ILi192EEENS7_ILi128EEENS7_ILi64EEEEEELi64ENS_10bfloat16_tEfNS_4arch4Sm90ELb1ELb0ELb1ELb1ELb0ELb1ELb0ELb1ELb1ELb0ELb0ELb0EEENS1_21CollectiveEpilogueFwdINS6_IJSA_SC_SB_EEES9_SE_SG_Li384ELb1ELb0ELb0ELb0EEENS1_36VarlenDynamicPersistentTileSchedulerILi192ELi128ELi384ELi32ELb0ELb0ELb1ELb1ELb1ELb1EEEEEEEEEvNT_6ParamsE:
	.zero		3456


//--------------------- SYMBOLS --------------------------

	.type		.nv.reservedSmem.offset0,@object
	.size		.nv.reservedSmem.offset0,0x4
